//
// Generated by NVIDIA NVVM Compiler
//
// Compiler Build ID: CL-36424714
// Cuda compilation tools, release 13.0, V13.0.88
// Based on NVVM 20.0.0
//

.version 9.0
.target sm_100
.address_size 64

	// .globl	default_function_kernel_13

.visible .entry default_function_kernel_13(
	.param .u64 .ptr .align 1 default_function_kernel_13_param_0,
	.param .u64 .ptr .align 1 default_function_kernel_13_param_1
)
.maxntid 1024
{
	.reg .b32 	%r<5>;
	.reg .b32 	%f<4>;
	.reg .b64 	%rd<8>;

	ld.param.u64 	%rd1, [default_function_kernel_13_param_0];
	ld.param.u64 	%rd2, [default_function_kernel_13_param_1];
	cvta.to.global.u64 	%rd3, %rd2;
	cvta.to.global.u64 	%rd4, %rd1;
	mov.u32 	%r1, %ctaid.x;
	shl.b32 	%r2, %r1, 10;
	mov.u32 	%r3, %tid.x;
	or.b32  	%r4, %r2, %r3;
	mul.wide.u32 	%rd5, %r4, 4;
	add.s64 	%rd6, %rd4, %rd5;
	ld.global.f32 	%f1, [%rd6];
	add.s64 	%rd7, %rd3, %rd5;
	ld.global.nc.f32 	%f2, [%rd7];
	add.f32 	%f3, %f1, %f2;
	st.global.f32 	[%rd6], %f3;
	ret;

}
	// .globl	default_function_kernel_37
.visible .entry default_function_kernel_37(
	.param .u64 .ptr .align 1 default_function_kernel_37_param_0,
	.param .u64 .ptr .align 1 default_function_kernel_37_param_1
)
.maxntid 1024
{
	.reg .b32 	%r<5>;
	.reg .b32 	%f<2>;
	.reg .b64 	%rd<8>;

	ld.param.u64 	%rd1, [default_function_kernel_37_param_0];
	ld.param.u64 	%rd2, [default_function_kernel_37_param_1];
	cvta.to.global.u64 	%rd3, %rd1;
	cvta.to.global.u64 	%rd4, %rd2;
	mov.u32 	%r1, %ctaid.x;
	shl.b32 	%r2, %r1, 10;
	mov.u32 	%r3, %tid.x;
	or.b32  	%r4, %r2, %r3;
	mul.wide.u32 	%rd5, %r4, 4;
	add.s64 	%rd6, %rd4, %rd5;
	ld.global.nc.f32 	%f1, [%rd6];
	add.s64 	%rd7, %rd3, %rd5;
	st.global.f32 	[%rd7], %f1;
	ret;

}
	// .globl	default_function_kernel_22
.visible .entry default_function_kernel_22(
	.param .u64 .ptr .align 1 default_function_kernel_22_param_0,
	.param .u64 .ptr .align 1 default_function_kernel_22_param_1,
	.param .u64 .ptr .align 1 default_function_kernel_22_param_2
)
.maxntid 1024
{
	.reg .pred 	%p<2>;
	.reg .b32 	%r<13>;
	.reg .b32 	%f<52>;
	.reg .b64 	%rd<26>;

	ld.param.u64 	%rd8, [default_function_kernel_22_param_0];
	ld.param.u64 	%rd9, [default_function_kernel_22_param_1];
	ld.param.u64 	%rd10, [default_function_kernel_22_param_2];
	cvta.to.global.u64 	%rd11, %rd10;
	cvta.to.global.u64 	%rd12, %rd8;
	cvta.to.global.u64 	%rd13, %rd9;
	mov.u32 	%r4, %ctaid.x;
	shl.b32 	%r5, %r4, 10;
	mov.u32 	%r6, %tid.x;
	or.b32  	%r7, %r5, %r6;
	mul.wide.u32 	%rd14, %r7, 4;
	add.s64 	%rd1, %rd13, %rd14;
	mul.wide.u32 	%rd15, %r4, 2048;
	shl.b32 	%r8, %r6, 1;
	cvt.u64.u32 	%rd16, %r8;
	and.b64  	%rd17, %rd16, 1792;
	or.b64  	%rd18, %rd15, %rd17;
	add.s64 	%rd19, %rd18, %rd12;
	add.s64 	%rd25, %rd19, 32;
	shr.u32 	%r9, %r4, 4;
	and.b32  	%r10, %r9, 262143;
	mul.wide.u32 	%rd20, %r10, 32768;
	and.b32  	%r11, %r6, 127;
	mul.wide.u32 	%rd21, %r11, 256;
	or.b64  	%rd22, %rd20, %rd21;
	add.s64 	%rd23, %rd22, %rd11;
	add.s64 	%rd24, %rd23, 32;
	mov.b32 	%r12, 0;
	mov.f32 	%f51, 0f00000000;
$L__BB2_1:
	ld.global.nc.f32 	%f4, [%rd25+-32];
	ld.global.nc.f32 	%f5, [%rd24+-32];
	fma.rn.f32 	%f6, %f4, %f5, %f51;
	ld.global.nc.f32 	%f7, [%rd25+-28];
	ld.global.nc.f32 	%f8, [%rd24+-28];
	fma.rn.f32 	%f9, %f7, %f8, %f6;
	ld.global.nc.f32 	%f10, [%rd25+-24];
	ld.global.nc.f32 	%f11, [%rd24+-24];
	fma.rn.f32 	%f12, %f10, %f11, %f9;
	ld.global.nc.f32 	%f13, [%rd25+-20];
	ld.global.nc.f32 	%f14, [%rd24+-20];
	fma.rn.f32 	%f15, %f13, %f14, %f12;
	ld.global.nc.f32 	%f16, [%rd25+-16];
	ld.global.nc.f32 	%f17, [%rd24+-16];
	fma.rn.f32 	%f18, %f16, %f17, %f15;
	ld.global.nc.f32 	%f19, [%rd25+-12];
	ld.global.nc.f32 	%f20, [%rd24+-12];
	fma.rn.f32 	%f21, %f19, %f20, %f18;
	ld.global.nc.f32 	%f22, [%rd25+-8];
	ld.global.nc.f32 	%f23, [%rd24+-8];
	fma.rn.f32 	%f24, %f22, %f23, %f21;
	ld.global.nc.f32 	%f25, [%rd25+-4];
	ld.global.nc.f32 	%f26, [%rd24+-4];
	fma.rn.f32 	%f27, %f25, %f26, %f24;
	ld.global.nc.f32 	%f28, [%rd25];
	ld.global.nc.f32 	%f29, [%rd24];
	fma.rn.f32 	%f30, %f28, %f29, %f27;
	ld.global.nc.f32 	%f31, [%rd25+4];
	ld.global.nc.f32 	%f32, [%rd24+4];
	fma.rn.f32 	%f33, %f31, %f32, %f30;
	ld.global.nc.f32 	%f34, [%rd25+8];
	ld.global.nc.f32 	%f35, [%rd24+8];
	fma.rn.f32 	%f36, %f34, %f35, %f33;
	ld.global.nc.f32 	%f37, [%rd25+12];
	ld.global.nc.f32 	%f38, [%rd24+12];
	fma.rn.f32 	%f39, %f37, %f38, %f36;
	ld.global.nc.f32 	%f40, [%rd25+16];
	ld.global.nc.f32 	%f41, [%rd24+16];
	fma.rn.f32 	%f42, %f40, %f41, %f39;
	ld.global.nc.f32 	%f43, [%rd25+20];
	ld.global.nc.f32 	%f44, [%rd24+20];
	fma.rn.f32 	%f45, %f43, %f44, %f42;
	ld.global.nc.f32 	%f46, [%rd25+24];
	ld.global.nc.f32 	%f47, [%rd24+24];
	fma.rn.f32 	%f48, %f46, %f47, %f45;
	ld.global.nc.f32 	%f49, [%rd25+28];
	ld.global.nc.f32 	%f50, [%rd24+28];
	fma.rn.f32 	%f51, %f49, %f50, %f48;
	add.s32 	%r12, %r12, 16;
	add.s64 	%rd25, %rd25, 64;
	add.s64 	%rd24, %rd24, 64;
	setp.ne.s32 	%p1, %r12, 64;
	@%p1 bra 	$L__BB2_1;
	st.global.f32 	[%rd1], %f51;
	ret;

}
	// .globl	default_function_kernel_39
.visible .entry default_function_kernel_39(
	.param .u64 .ptr .align 1 default_function_kernel_39_param_0,
	.param .u64 .ptr .align 1 default_function_kernel_39_param_1
)
.maxntid 1024
{
	.reg .pred 	%p<2>;
	.reg .b32 	%r<8>;
	.reg .b32 	%f<8>;
	.reg .b64 	%rd<8>;

	ld.param.u64 	%rd1, [default_function_kernel_39_param_0];
	ld.param.u64 	%rd2, [default_function_kernel_39_param_1];
	mov.u32 	%r1, %ctaid.x;
	shl.b32 	%r3, %r1, 1;
	mov.u32 	%r2, %tid.x;
	shr.u32 	%r4, %r2, 9;
	or.b32  	%r5, %r3, %r4;
	setp.gt.u32 	%p1, %r5, 128;
	@%p1 bra 	$L__BB3_2;
	cvta.to.global.u64 	%rd3, %rd2;
	cvta.to.global.u64 	%rd4, %rd1;
	shl.b32 	%r6, %r1, 10;
	or.b32  	%r7, %r6, %r2;
	mul.wide.u32 	%rd5, %r7, 4;
	add.s64 	%rd6, %rd3, %rd5;
	ld.global.nc.f32 	%f1, [%rd6];
	mov.f32 	%f2, 0f00000000;
	sub.f32 	%f3, %f2, %f1;
	mul.f32 	%f4, %f3, 0f3FB8AA3B;
	ex2.approx.f32 	%f5, %f4;
	add.f32 	%f6, %f5, 0f3F800000;
	rcp.rn.f32 	%f7, %f6;
	add.s64 	%rd7, %rd4, %rd5;
	st.global.f32 	[%rd7], %f7;
$L__BB3_2:
	ret;

}
	// .globl	default_function_kernel_28
.visible .entry default_function_kernel_28(
	.param .u64 .ptr .align 1 default_function_kernel_28_param_0,
	.param .u64 .ptr .align 1 default_function_kernel_28_param_1
)
.maxntid 1024
{
	.reg .b32 	%r<15>;
	.reg .b32 	%f<2>;
	.reg .b64 	%rd<9>;

	ld.param.u64 	%rd1, [default_function_kernel_28_param_0];
	ld.param.u64 	%rd2, [default_function_kernel_28_param_1];
	cvta.to.global.u64 	%rd3, %rd2;
	cvta.to.global.u64 	%rd4, %rd1;
	mov.u32 	%r1, %ctaid.x;
	shl.b32 	%r2, %r1, 13;
	and.b32  	%r3, %r2, 57344;
	mov.u32 	%r4, %tid.x;
	shl.b32 	%r5, %r4, 3;
	and.b32  	%r6, %r5, 7680;
	shl.b32 	%r7, %r1, 3;
	and.b32  	%r8, %r7, 2147483584;
	and.b32  	%r9, %r4, 63;
	or.b32  	%r10, %r6, %r9;
	or.b32  	%r11, %r10, %r3;
	add.s32 	%r12, %r11, %r8;
	mul.wide.u32 	%rd5, %r12, 4;
	add.s64 	%rd6, %rd4, %rd5;
	ld.global.nc.f32 	%f1, [%rd6];
	shl.b32 	%r13, %r1, 10;
	or.b32  	%r14, %r13, %r4;
	mul.wide.u32 	%rd7, %r14, 4;
	add.s64 	%rd8, %rd3, %rd7;
	st.global.f32 	[%rd8], %f1;
	ret;

}
	// .globl	default_function_kernel_8
.visible .entry default_function_kernel_8(
	.param .u64 .ptr .align 1 default_function_kernel_8_param_0,
	.param .u64 .ptr .align 1 default_function_kernel_8_param_1,
	.param .u64 .ptr .align 1 default_function_kernel_8_param_2
)
.maxntid 1024
{
	.reg .b32 	%r<7>;
	.reg .b32 	%f<4>;
	.reg .b64 	%rd<12>;

	ld.param.u64 	%rd1, [default_function_kernel_8_param_0];
	ld.param.u64 	%rd2, [default_function_kernel_8_param_1];
	ld.param.u64 	%rd3, [default_function_kernel_8_param_2];
	cvta.to.global.u64 	%rd4, %rd1;
	cvta.to.global.u64 	%rd5, %rd3;
	cvta.to.global.u64 	%rd6, %rd2;
	mov.u32 	%r1, %ctaid.x;
	shl.b32 	%r2, %r1, 10;
	mov.u32 	%r3, %tid.x;
	or.b32  	%r4, %r2, %r3;
	mul.wide.u32 	%rd7, %r4, 4;
	add.s64 	%rd8, %rd6, %rd7;
	ld.global.nc.f32 	%f1, [%rd8];
	and.b32  	%r5, %r2, 7168;
	or.b32  	%r6, %r5, %r3;
	mul.wide.u32 	%rd9, %r6, 4;
	add.s64 	%rd10, %rd5, %rd9;
	ld.global.nc.f32 	%f2, [%rd10];
	mul.f32 	%f3, %f1, %f2;
	add.s64 	%rd11, %rd4, %rd7;
	st.global.f32 	[%rd11], %f3;
	ret;

}
	// .globl	default_function_kernel
.visible .entry default_function_kernel(
	.param .u64 .ptr .align 1 default_function_kernel_param_0,
	.param .u64 .ptr .align 1 default_function_kernel_param_1
)
.maxntid 1024
{
	.reg .b32 	%r<5>;
	.reg .b32 	%f<2>;
	.reg .b64 	%rd<8>;

	ld.param.u64 	%rd1, [default_function_kernel_param_0];
	ld.param.u64 	%rd2, [default_function_kernel_param_1];
	cvta.to.global.u64 	%rd3, %rd1;
	cvta.to.global.u64 	%rd4, %rd2;
	mov.u32 	%r1, %ctaid.x;
	shl.b32 	%r2, %r1, 10;
	mov.u32 	%r3, %tid.x;
	or.b32  	%r4, %r2, %r3;
	mul.wide.u32 	%rd5, %r4, 4;
	add.s64 	%rd6, %rd4, %rd5;
	ld.global.nc.f32 	%f1, [%rd6];
	add.s64 	%rd7, %rd3, %rd5;
	st.global.f32 	[%rd7], %f1;
	ret;

}
	// .globl	default_function_kernel_15
.visible .entry default_function_kernel_15(
	.param .u64 .ptr .align 1 default_function_kernel_15_param_0,
	.param .u64 .ptr .align 1 default_function_kernel_15_param_1
)
.maxntid 1024
{
	.reg .b32 	%r<15>;
	.reg .b32 	%f<2>;
	.reg .b64 	%rd<9>;

	ld.param.u64 	%rd1, [default_function_kernel_15_param_0];
	ld.param.u64 	%rd2, [default_function_kernel_15_param_1];
	cvta.to.global.u64 	%rd3, %rd1;
	cvta.to.global.u64 	%rd4, %rd2;
	mov.u32 	%r1, %ctaid.x;
	shl.b32 	%r2, %r1, 13;
	and.b32  	%r3, %r2, 57344;
	mov.u32 	%r4, %tid.x;
	shl.b32 	%r5, %r4, 3;
	and.b32  	%r6, %r5, 7680;
	shl.b32 	%r7, %r1, 3;
	and.b32  	%r8, %r7, 2147483584;
	and.b32  	%r9, %r4, 63;
	or.b32  	%r10, %r6, %r9;
	or.b32  	%r11, %r10, %r3;
	add.s32 	%r12, %r11, %r8;
	mul.wide.u32 	%rd5, %r12, 4;
	add.s64 	%rd6, %rd4, %rd5;
	ld.global.nc.f32 	%f1, [%rd6];
	shl.b32 	%r13, %r1, 10;
	or.b32  	%r14, %r13, %r4;
	mul.wide.u32 	%rd7, %r14, 4;
	add.s64 	%rd8, %rd3, %rd7;
	st.global.f32 	[%rd8], %f1;
	ret;

}
	// .globl	default_function_kernel_40
.visible .entry default_function_kernel_40(
	.param .u64 .ptr .align 1 default_function_kernel_40_param_0,
	.param .u64 .ptr .align 1 default_function_kernel_40_param_1
)
.maxntid 1024
{
	.reg .pred 	%p<2>;
	.reg .b32 	%r<8>;
	.reg .b32 	%f<4>;
	.reg .b64 	%rd<8>;

	ld.param.u64 	%rd1, [default_function_kernel_40_param_0];
	ld.param.u64 	%rd2, [default_function_kernel_40_param_1];
	mov.u32 	%r1, %ctaid.x;
	shl.b32 	%r3, %r1, 1;
	mov.u32 	%r2, %tid.x;
	shr.u32 	%r4, %r2, 9;
	or.b32  	%r5, %r3, %r4;
	setp.gt.u32 	%p1, %r5, 128;
	@%p1 bra 	$L__BB8_2;
	cvta.to.global.u64 	%rd3, %rd2;
	cvta.to.global.u64 	%rd4, %rd1;
	shl.b32 	%r6, %r1, 10;
	or.b32  	%r7, %r6, %r2;
	mul.wide.u32 	%rd5, %r7, 4;
	add.s64 	%rd6, %rd3, %rd5;
	ld.global.nc.f32 	%f1, [%rd6];
	add.s64 	%rd7, %rd4, %rd5;
	ld.global.f32 	%f2, [%rd7];
	mul.f32 	%f3, %f1, %f2;
	st.global.f32 	[%rd7], %f3;
$L__BB8_2:
	ret;

}
	// .globl	default_function_kernel_2
.visible .entry default_function_kernel_2(
	.param .u64 .ptr .align 1 default_function_kernel_2_param_0,
	.param .u64 .ptr .align 1 default_function_kernel_2_param_1
)
.maxntid 1024
{
	.reg .b32 	%r<5>;
	.reg .b32 	%f<3>;
	.reg .b64 	%rd<8>;

	ld.param.u64 	%rd1, [default_function_kernel_2_param_0];
	ld.param.u64 	%rd2, [default_function_kernel_2_param_1];
	cvta.to.global.u64 	%rd3, %rd2;
	cvta.to.global.u64 	%rd4, %rd1;
	mov.u32 	%r1, %ctaid.x;
	shl.b32 	%r2, %r1, 10;
	mov.u32 	%r3, %tid.x;
	or.b32  	%r4, %r2, %r3;
	mul.wide.u32 	%rd5, %r4, 4;
	add.s64 	%rd6, %rd4, %rd5;
	ld.global.nc.f32 	%f1, [%rd6];
	mul.f32 	%f2, %f1, %f1;
	add.s64 	%rd7, %rd3, %rd5;
	st.global.f32 	[%rd7], %f2;
	ret;

}
	// .globl	default_function_kernel_11
.visible .entry default_function_kernel_11(
	.param .u64 .ptr .align 1 default_function_kernel_11_param_0,
	.param .u64 .ptr .align 1 default_function_kernel_11_param_1,
	.param .u64 .ptr .align 1 default_function_kernel_11_param_2
)
.maxntid 1024
{
	.reg .pred 	%p<2>;
	.reg .b32 	%r<20>;
	.reg .b32 	%f<5>;
	.reg .b64 	%rd<13>;

	ld.param.u64 	%rd1, [default_function_kernel_11_param_0];
	ld.param.u64 	%rd2, [default_function_kernel_11_param_1];
	ld.param.u64 	%rd3, [default_function_kernel_11_param_2];
	mov.u32 	%r1, %tid.x;
	and.b32  	%r2, %r1, 32;
	setp.eq.s32 	%p1, %r2, 0;
	@%p1 bra 	$L__BB10_2;
	cvta.to.global.u64 	%rd4, %rd1;
	mov.u32 	%r3, %ctaid.x;
	shl.b32 	%r4, %r3, 9;
	shr.u32 	%r5, %r1, 1;
	and.b32  	%r6, %r5, 480;
	and.b32  	%r7, %r1, 63;
	or.b32  	%r8, %r4, %r7;
	add.s32 	%r9, %r8, %r6;
	mul.wide.u32 	%rd5, %r9, 4;
	add.s64 	%rd6, %rd4, %rd5;
	ld.global.nc.f32 	%f4, [%rd6+-128];
	bra.uni 	$L__BB10_3;
$L__BB10_2:
	cvta.to.global.u64 	%rd7, %rd2;
	mov.u32 	%r10, %ctaid.x;
	shl.b32 	%r11, %r10, 9;
	shr.u32 	%r12, %r1, 1;
	and.b32  	%r13, %r12, 480;
	and.b32  	%r14, %r1, 31;
	or.b32  	%r15, %r14, %r11;
	or.b32  	%r16, %r15, %r13;
	mul.wide.u32 	%rd8, %r16, 4;
	add.s64 	%rd9, %rd7, %rd8;
	ld.global.nc.f32 	%f4, [%rd9];
$L__BB10_3:
	cvta.to.global.u64 	%rd10, %rd3;
	mov.u32 	%r17, %ctaid.x;
	shl.b32 	%r18, %r17, 10;
	or.b32  	%r19, %r18, %r1;
	mul.wide.u32 	%rd11, %r19, 4;
	add.s64 	%rd12, %rd10, %rd11;
	st.global.f32 	[%rd12], %f4;
	ret;

}
	// .globl	default_function_kernel_19
.visible .entry default_function_kernel_19(
	.param .u64 .ptr .align 1 default_function_kernel_19_param_0,
	.param .u64 .ptr .align 1 default_function_kernel_19_param_1,
	.param .u64 .ptr .align 1 default_function_kernel_19_param_2
)
.maxntid 1024
{
	.reg .pred 	%p<2>;
	.reg .b32 	%r<20>;
	.reg .b32 	%f<5>;
	.reg .b64 	%rd<13>;

	ld.param.u64 	%rd1, [default_function_kernel_19_param_0];
	ld.param.u64 	%rd2, [default_function_kernel_19_param_1];
	ld.param.u64 	%rd3, [default_function_kernel_19_param_2];
	mov.u32 	%r1, %tid.x;
	and.b32  	%r2, %r1, 32;
	setp.eq.s32 	%p1, %r2, 0;
	@%p1 bra 	$L__BB11_2;
	cvta.to.global.u64 	%rd4, %rd2;
	mov.u32 	%r3, %ctaid.x;
	shl.b32 	%r4, %r3, 9;
	shr.u32 	%r5, %r1, 1;
	and.b32  	%r6, %r5, 480;
	and.b32  	%r7, %r1, 63;
	or.b32  	%r8, %r4, %r7;
	add.s32 	%r9, %r8, %r6;
	mul.wide.u32 	%rd5, %r9, 4;
	add.s64 	%rd6, %rd4, %rd5;
	ld.global.nc.f32 	%f4, [%rd6+-128];
	bra.uni 	$L__BB11_3;
$L__BB11_2:
	cvta.to.global.u64 	%rd7, %rd3;
	mov.u32 	%r10, %ctaid.x;
	shl.b32 	%r11, %r10, 9;
	shr.u32 	%r12, %r1, 1;
	and.b32  	%r13, %r12, 480;
	and.b32  	%r14, %r1, 31;
	or.b32  	%r15, %r14, %r11;
	or.b32  	%r16, %r15, %r13;
	mul.wide.u32 	%rd8, %r16, 4;
	add.s64 	%rd9, %rd7, %rd8;
	ld.global.nc.f32 	%f4, [%rd9];
$L__BB11_3:
	cvta.to.global.u64 	%rd10, %rd1;
	mov.u32 	%r17, %ctaid.x;
	shl.b32 	%r18, %r17, 10;
	or.b32  	%r19, %r18, %r1;
	mul.wide.u32 	%rd11, %r19, 4;
	add.s64 	%rd12, %rd10, %rd11;
	st.global.f32 	[%rd12], %f4;
	ret;

}
	// .globl	default_function_kernel_23
.visible .entry default_function_kernel_23(
	.param .u64 .ptr .align 1 default_function_kernel_23_param_0,
	.param .u64 .ptr .align 1 default_function_kernel_23_param_1
)
.maxntid 1024
{
	.reg .pred 	%p<2>;
	.reg .b32 	%r<6>;
	.reg .b32 	%f<68>;
	.reg .b64 	%rd<13>;

	ld.param.u64 	%rd5, [default_function_kernel_23_param_0];
	ld.param.u64 	%rd6, [default_function_kernel_23_param_1];
	cvta.to.global.u64 	%rd7, %rd6;
	cvta.to.global.u64 	%rd8, %rd5;
	mov.u32 	%r4, %tid.x;
	mul.wide.u32 	%rd9, %r4, 4;
	add.s64 	%rd1, %rd8, %rd9;
	mul.wide.u32 	%rd10, %r4, 512;
	add.s64 	%rd11, %rd10, %rd7;
	add.s64 	%rd12, %rd11, 64;
	mov.b32 	%r5, 0;
	mov.f32 	%f67, 0fFF7FFFFD;
$L__BB12_1:
	ld.global.nc.f32 	%f4, [%rd12+-64];
	max.f32 	%f5, %f67, %f4;
	ld.global.nc.f32 	%f6, [%rd12+-60];
	max.f32 	%f7, %f5, %f6;
	ld.global.nc.f32 	%f8, [%rd12+-56];
	max.f32 	%f9, %f7, %f8;
	ld.global.nc.f32 	%f10, [%rd12+-52];
	max.f32 	%f11, %f9, %f10;
	ld.global.nc.f32 	%f12, [%rd12+-48];
	max.f32 	%f13, %f11, %f12;
	ld.global.nc.f32 	%f14, [%rd12+-44];
	max.f32 	%f15, %f13, %f14;
	ld.global.nc.f32 	%f16, [%rd12+-40];
	max.f32 	%f17, %f15, %f16;
	ld.global.nc.f32 	%f18, [%rd12+-36];
	max.f32 	%f19, %f17, %f18;
	ld.global.nc.f32 	%f20, [%rd12+-32];
	max.f32 	%f21, %f19, %f20;
	ld.global.nc.f32 	%f22, [%rd12+-28];
	max.f32 	%f23, %f21, %f22;
	ld.global.nc.f32 	%f24, [%rd12+-24];
	max.f32 	%f25, %f23, %f24;
	ld.global.nc.f32 	%f26, [%rd12+-20];
	max.f32 	%f27, %f25, %f26;
	ld.global.nc.f32 	%f28, [%rd12+-16];
	max.f32 	%f29, %f27, %f28;
	ld.global.nc.f32 	%f30, [%rd12+-12];
	max.f32 	%f31, %f29, %f30;
	ld.global.nc.f32 	%f32, [%rd12+-8];
	max.f32 	%f33, %f31, %f32;
	ld.global.nc.f32 	%f34, [%rd12+-4];
	max.f32 	%f35, %f33, %f34;
	ld.global.nc.f32 	%f36, [%rd12];
	max.f32 	%f37, %f35, %f36;
	ld.global.nc.f32 	%f38, [%rd12+4];
	max.f32 	%f39, %f37, %f38;
	ld.global.nc.f32 	%f40, [%rd12+8];
	max.f32 	%f41, %f39, %f40;
	ld.global.nc.f32 	%f42, [%rd12+12];
	max.f32 	%f43, %f41, %f42;
	ld.global.nc.f32 	%f44, [%rd12+16];
	max.f32 	%f45, %f43, %f44;
	ld.global.nc.f32 	%f46, [%rd12+20];
	max.f32 	%f47, %f45, %f46;
	ld.global.nc.f32 	%f48, [%rd12+24];
	max.f32 	%f49, %f47, %f48;
	ld.global.nc.f32 	%f50, [%rd12+28];
	max.f32 	%f51, %f49, %f50;
	ld.global.nc.f32 	%f52, [%rd12+32];
	max.f32 	%f53, %f51, %f52;
	ld.global.nc.f32 	%f54, [%rd12+36];
	max.f32 	%f55, %f53, %f54;
	ld.global.nc.f32 	%f56, [%rd12+40];
	max.f32 	%f57, %f55, %f56;
	ld.global.nc.f32 	%f58, [%rd12+44];
	max.f32 	%f59, %f57, %f58;
	ld.global.nc.f32 	%f60, [%rd12+48];
	max.f32 	%f61, %f59, %f60;
	ld.global.nc.f32 	%f62, [%rd12+52];
	max.f32 	%f63, %f61, %f62;
	ld.global.nc.f32 	%f64, [%rd12+56];
	max.f32 	%f65, %f63, %f64;
	ld.global.nc.f32 	%f66, [%rd12+60];
	max.f32 	%f67, %f65, %f66;
	add.s32 	%r5, %r5, 32;
	add.s64 	%rd12, %rd12, 128;
	setp.ne.s32 	%p1, %r5, 128;
	@%p1 bra 	$L__BB12_1;
	st.global.f32 	[%rd1], %f67;
	ret;

}
	// .globl	default_function_kernel_9
.visible .entry default_function_kernel_9(
	.param .u64 .ptr .align 1 default_function_kernel_9_param_0,
	.param .u64 .ptr .align 1 default_function_kernel_9_param_1
)
.maxntid 1024
{
	.reg .b32 	%r<11>;
	.reg .b32 	%f<2>;
	.reg .b64 	%rd<9>;

	ld.param.u64 	%rd1, [default_function_kernel_9_param_0];
	ld.param.u64 	%rd2, [default_function_kernel_9_param_1];
	cvta.to.global.u64 	%rd3, %rd1;
	cvta.to.global.u64 	%rd4, %rd2;
	mov.u32 	%r1, %ctaid.x;
	shl.b32 	%r2, %r1, 11;
	mov.u32 	%r3, %tid.x;
	shl.b32 	%r4, %r3, 1;
	and.b32  	%r5, %r4, 1984;
	and.b32  	%r6, %r3, 31;
	or.b32  	%r7, %r2, %r6;
	or.b32  	%r8, %r7, %r5;
	mul.wide.u32 	%rd5, %r8, 4;
	add.s64 	%rd6, %rd4, %rd5;
	ld.global.nc.f32 	%f1, [%rd6+128];
	shl.b32 	%r9, %r1, 10;
	or.b32  	%r10, %r9, %r3;
	mul.wide.u32 	%rd7, %r10, 4;
	add.s64 	%rd8, %rd3, %rd7;
	st.global.f32 	[%rd8], %f1;
	ret;

}
	// .globl	default_function_kernel_16
.visible .entry default_function_kernel_16(
	.param .u64 .ptr .align 1 default_function_kernel_16_param_0,
	.param .u64 .ptr .align 1 default_function_kernel_16_param_1,
	.param .u64 .ptr .align 1 default_function_kernel_16_param_2
)
.maxntid 1024
{
	.reg .b32 	%r<7>;
	.reg .b32 	%f<4>;
	.reg .b64 	%rd<12>;

	ld.param.u64 	%rd1, [default_function_kernel_16_param_0];
	ld.param.u64 	%rd2, [default_function_kernel_16_param_1];
	ld.param.u64 	%rd3, [default_function_kernel_16_param_2];
	cvta.to.global.u64 	%rd4, %rd2;
	cvta.to.global.u64 	%rd5, %rd3;
	cvta.to.global.u64 	%rd6, %rd1;
	mov.u32 	%r1, %ctaid.x;
	shl.b32 	%r2, %r1, 10;
	mov.u32 	%r3, %tid.x;
	or.b32  	%r4, %r2, %r3;
	mul.wide.u32 	%rd7, %r4, 4;
	add.s64 	%rd8, %rd6, %rd7;
	ld.global.nc.f32 	%f1, [%rd8];
	and.b32  	%r5, %r2, 7168;
	or.b32  	%r6, %r5, %r3;
	mul.wide.u32 	%rd9, %r6, 4;
	add.s64 	%rd10, %rd5, %rd9;
	ld.global.nc.f32 	%f2, [%rd10];
	mul.f32 	%f3, %f1, %f2;
	add.s64 	%rd11, %rd4, %rd7;
	st.global.f32 	[%rd11], %f3;
	ret;

}
	// .globl	default_function_kernel_4
.visible .entry default_function_kernel_4(
	.param .u64 .ptr .align 1 default_function_kernel_4_param_0,
	.param .u64 .ptr .align 1 default_function_kernel_4_param_1,
	.param .u64 .ptr .align 1 default_function_kernel_4_param_2
)
.maxntid 1024
{
	.reg .b32 	%r<9>;
	.reg .b32 	%f<9>;
	.reg .b64 	%rd<14>;

	ld.param.u64 	%rd1, [default_function_kernel_4_param_0];
	ld.param.u64 	%rd2, [default_function_kernel_4_param_1];
	ld.param.u64 	%rd3, [default_function_kernel_4_param_2];
	cvta.to.global.u64 	%rd4, %rd3;
	cvta.to.global.u64 	%rd5, %rd2;
	cvta.to.global.u64 	%rd6, %rd1;
	mov.u32 	%r1, %ctaid.x;
	shl.b32 	%r2, %r1, 10;
	mov.u32 	%r3, %tid.x;
	or.b32  	%r4, %r2, %r3;
	mul.wide.u32 	%rd7, %r4, 4;
	add.s64 	%rd8, %rd6, %rd7;
	ld.global.f32 	%f1, [%rd8];
	shl.b32 	%r5, %r3, 2;
	cvt.u64.u32 	%rd9, %r5;
	and.b64  	%rd10, %rd9, 2044;
	add.s64 	%rd11, %rd5, %rd10;
	ld.global.nc.f32 	%f2, [%rd11];
	mul.f32 	%f3, %f1, %f2;
	shl.b32 	%r6, %r1, 1;
	shr.u32 	%r7, %r3, 9;
	or.b32  	%r8, %r6, %r7;
	mul.wide.u32 	%rd12, %r8, 4;
	add.s64 	%rd13, %rd4, %rd12;
	ld.global.nc.f32 	%f4, [%rd13];
	fma.rn.f32 	%f5, %f4, 0f3B000000, 0f3727C5AC;
	sqrt.rn.f32 	%f6, %f5;
	rcp.rn.f32 	%f7, %f6;
	mul.f32 	%f8, %f3, %f7;
	st.global.f32 	[%rd8], %f8;
	ret;

}
	// .globl	default_function_kernel_25
.visible .entry default_function_kernel_25(
	.param .u64 .ptr .align 1 default_function_kernel_25_param_0,
	.param .u64 .ptr .align 1 default_function_kernel_25_param_1
)
.maxntid 1024
{
	.reg .pred 	%p<2>;
	.reg .b32 	%r<6>;
	.reg .b32 	%f<68>;
	.reg .b64 	%rd<13>;

	ld.param.u64 	%rd5, [default_function_kernel_25_param_0];
	ld.param.u64 	%rd6, [default_function_kernel_25_param_1];
	cvta.to.global.u64 	%rd7, %rd6;
	cvta.to.global.u64 	%rd8, %rd5;
	mov.u32 	%r4, %tid.x;
	mul.wide.u32 	%rd9, %r4, 4;
	add.s64 	%rd1, %rd8, %rd9;
	mul.wide.u32 	%rd10, %r4, 512;
	add.s64 	%rd11, %rd10, %rd7;
	add.s64 	%rd12, %rd11, 64;
	mov.b32 	%r5, 0;
	mov.f32 	%f67, 0f00000000;
$L__BB16_1:
	ld.global.nc.f32 	%f4, [%rd12+-64];
	add.f32 	%f5, %f67, %f4;
	ld.global.nc.f32 	%f6, [%rd12+-60];
	add.f32 	%f7, %f5, %f6;
	ld.global.nc.f32 	%f8, [%rd12+-56];
	add.f32 	%f9, %f7, %f8;
	ld.global.nc.f32 	%f10, [%rd12+-52];
	add.f32 	%f11, %f9, %f10;
	ld.global.nc.f32 	%f12, [%rd12+-48];
	add.f32 	%f13, %f11, %f12;
	ld.global.nc.f32 	%f14, [%rd12+-44];
	add.f32 	%f15, %f13, %f14;
	ld.global.nc.f32 	%f16, [%rd12+-40];
	add.f32 	%f17, %f15, %f16;
	ld.global.nc.f32 	%f18, [%rd12+-36];
	add.f32 	%f19, %f17, %f18;
	ld.global.nc.f32 	%f20, [%rd12+-32];
	add.f32 	%f21, %f19, %f20;
	ld.global.nc.f32 	%f22, [%rd12+-28];
	add.f32 	%f23, %f21, %f22;
	ld.global.nc.f32 	%f24, [%rd12+-24];
	add.f32 	%f25, %f23, %f24;
	ld.global.nc.f32 	%f26, [%rd12+-20];
	add.f32 	%f27, %f25, %f26;
	ld.global.nc.f32 	%f28, [%rd12+-16];
	add.f32 	%f29, %f27, %f28;
	ld.global.nc.f32 	%f30, [%rd12+-12];
	add.f32 	%f31, %f29, %f30;
	ld.global.nc.f32 	%f32, [%rd12+-8];
	add.f32 	%f33, %f31, %f32;
	ld.global.nc.f32 	%f34, [%rd12+-4];
	add.f32 	%f35, %f33, %f34;
	ld.global.nc.f32 	%f36, [%rd12];
	add.f32 	%f37, %f35, %f36;
	ld.global.nc.f32 	%f38, [%rd12+4];
	add.f32 	%f39, %f37, %f38;
	ld.global.nc.f32 	%f40, [%rd12+8];
	add.f32 	%f41, %f39, %f40;
	ld.global.nc.f32 	%f42, [%rd12+12];
	add.f32 	%f43, %f41, %f42;
	ld.global.nc.f32 	%f44, [%rd12+16];
	add.f32 	%f45, %f43, %f44;
	ld.global.nc.f32 	%f46, [%rd12+20];
	add.f32 	%f47, %f45, %f46;
	ld.global.nc.f32 	%f48, [%rd12+24];
	add.f32 	%f49, %f47, %f48;
	ld.global.nc.f32 	%f50, [%rd12+28];
	add.f32 	%f51, %f49, %f50;
	ld.global.nc.f32 	%f52, [%rd12+32];
	add.f32 	%f53, %f51, %f52;
	ld.global.nc.f32 	%f54, [%rd12+36];
	add.f32 	%f55, %f53, %f54;
	ld.global.nc.f32 	%f56, [%rd12+40];
	add.f32 	%f57, %f55, %f56;
	ld.global.nc.f32 	%f58, [%rd12+44];
	add.f32 	%f59, %f57, %f58;
	ld.global.nc.f32 	%f60, [%rd12+48];
	add.f32 	%f61, %f59, %f60;
	ld.global.nc.f32 	%f62, [%rd12+52];
	add.f32 	%f63, %f61, %f62;
	ld.global.nc.f32 	%f64, [%rd12+56];
	add.f32 	%f65, %f63, %f64;
	ld.global.nc.f32 	%f66, [%rd12+60];
	add.f32 	%f67, %f65, %f66;
	add.s32 	%r5, %r5, 32;
	add.s64 	%rd12, %rd12, 128;
	setp.ne.s32 	%p1, %r5, 128;
	@%p1 bra 	$L__BB16_1;
	st.global.f32 	[%rd1], %f67;
	ret;

}
	// .globl	default_function_kernel_45
.visible .entry default_function_kernel_45(
	.param .u64 .ptr .align 1 default_function_kernel_45_param_0,
	.param .u64 .ptr .align 1 default_function_kernel_45_param_1,
	.param .u64 .ptr .align 1 default_function_kernel_45_param_2
)
.maxntid 1024
{
	.reg .b32 	%r<5>;
	.reg .b32 	%f<4>;
	.reg .b64 	%rd<11>;

	ld.param.u64 	%rd1, [default_function_kernel_45_param_0];
	ld.param.u64 	%rd2, [default_function_kernel_45_param_1];
	ld.param.u64 	%rd3, [default_function_kernel_45_param_2];
	cvta.to.global.u64 	%rd4, %rd1;
	cvta.to.global.u64 	%rd5, %rd2;
	cvta.to.global.u64 	%rd6, %rd3;
	mov.u32 	%r1, %ctaid.x;
	shl.b32 	%r2, %r1, 10;
	mov.u32 	%r3, %tid.x;
	or.b32  	%r4, %r2, %r3;
	mul.wide.u32 	%rd7, %r4, 4;
	add.s64 	%rd8, %rd6, %rd7;
	ld.global.nc.f32 	%f1, [%rd8];
	add.s64 	%rd9, %rd5, %rd7;
	ld.global.nc.f32 	%f2, [%rd9];
	add.f32 	%f3, %f1, %f2;
	add.s64 	%rd10, %rd4, %rd7;
	st.global.f32 	[%rd10], %f3;
	ret;

}
	// .globl	default_function_kernel_7
.visible .entry default_function_kernel_7(
	.param .u64 .ptr .align 1 default_function_kernel_7_param_0,
	.param .u64 .ptr .align 1 default_function_kernel_7_param_1
)
.maxntid 1024
{
	.reg .b32 	%r<15>;
	.reg .b32 	%f<2>;
	.reg .b64 	%rd<9>;

	ld.param.u64 	%rd1, [default_function_kernel_7_param_0];
	ld.param.u64 	%rd2, [default_function_kernel_7_param_1];
	cvta.to.global.u64 	%rd3, %rd2;
	cvta.to.global.u64 	%rd4, %rd1;
	mov.u32 	%r1, %ctaid.x;
	shl.b32 	%r2, %r1, 13;
	and.b32  	%r3, %r2, 57344;
	mov.u32 	%r4, %tid.x;
	shl.b32 	%r5, %r4, 3;
	and.b32  	%r6, %r5, 7680;
	shl.b32 	%r7, %r1, 3;
	and.b32  	%r8, %r7, 2147483584;
	and.b32  	%r9, %r4, 63;
	or.b32  	%r10, %r6, %r9;
	or.b32  	%r11, %r10, %r3;
	add.s32 	%r12, %r11, %r8;
	mul.wide.u32 	%rd5, %r12, 4;
	add.s64 	%rd6, %rd4, %rd5;
	ld.global.nc.f32 	%f1, [%rd6];
	shl.b32 	%r13, %r1, 10;
	or.b32  	%r14, %r13, %r4;
	mul.wide.u32 	%rd7, %r14, 4;
	add.s64 	%rd8, %rd3, %rd7;
	st.global.f32 	[%rd8], %f1;
	ret;

}
	// .globl	default_function_kernel_6
.visible .entry default_function_kernel_6(
	.param .u64 .ptr .align 1 default_function_kernel_6_param_0,
	.param .u64 .ptr .align 1 default_function_kernel_6_param_1,
	.param .u64 .ptr .align 1 default_function_kernel_6_param_2
)
.maxntid 1024
{
	.reg .pred 	%p<2>;
	.reg .b32 	%r<11>;
	.reg .b32 	%f<52>;
	.reg .b64 	%rd<24>;

	ld.param.u64 	%rd8, [default_function_kernel_6_param_0];
	ld.param.u64 	%rd9, [default_function_kernel_6_param_1];
	ld.param.u64 	%rd10, [default_function_kernel_6_param_2];
	cvta.to.global.u64 	%rd11, %rd10;
	cvta.to.global.u64 	%rd12, %rd9;
	cvta.to.global.u64 	%rd13, %rd8;
	mov.u32 	%r4, %ctaid.x;
	shl.b32 	%r5, %r4, 10;
	mov.u32 	%r6, %tid.x;
	or.b32  	%r7, %r5, %r6;
	mul.wide.u32 	%rd14, %r7, 4;
	add.s64 	%rd1, %rd13, %rd14;
	mul.wide.u32 	%rd15, %r4, 4096;
	shl.b32 	%r8, %r6, 2;
	cvt.u64.u32 	%rd16, %r8;
	and.b64  	%rd17, %rd16, 2048;
	or.b64  	%rd18, %rd15, %rd17;
	add.s64 	%rd19, %rd18, %rd12;
	add.s64 	%rd23, %rd19, 32;
	and.b32  	%r9, %r6, 511;
	mul.wide.u32 	%rd20, %r9, 4;
	add.s64 	%rd21, %rd20, %rd11;
	add.s64 	%rd22, %rd21, 16384;
	mov.b32 	%r10, 0;
	mov.f32 	%f51, 0f00000000;
$L__BB19_1:
	ld.global.nc.f32 	%f4, [%rd23+-32];
	ld.global.nc.f32 	%f5, [%rd22+-16384];
	fma.rn.f32 	%f6, %f4, %f5, %f51;
	ld.global.nc.f32 	%f7, [%rd23+-28];
	ld.global.nc.f32 	%f8, [%rd22+-14336];
	fma.rn.f32 	%f9, %f7, %f8, %f6;
	ld.global.nc.f32 	%f10, [%rd23+-24];
	ld.global.nc.f32 	%f11, [%rd22+-12288];
	fma.rn.f32 	%f12, %f10, %f11, %f9;
	ld.global.nc.f32 	%f13, [%rd23+-20];
	ld.global.nc.f32 	%f14, [%rd22+-10240];
	fma.rn.f32 	%f15, %f13, %f14, %f12;
	ld.global.nc.f32 	%f16, [%rd23+-16];
	ld.global.nc.f32 	%f17, [%rd22+-8192];
	fma.rn.f32 	%f18, %f16, %f17, %f15;
	ld.global.nc.f32 	%f19, [%rd23+-12];
	ld.global.nc.f32 	%f20, [%rd22+-6144];
	fma.rn.f32 	%f21, %f19, %f20, %f18;
	ld.global.nc.f32 	%f22, [%rd23+-8];
	ld.global.nc.f32 	%f23, [%rd22+-4096];
	fma.rn.f32 	%f24, %f22, %f23, %f21;
	ld.global.nc.f32 	%f25, [%rd23+-4];
	ld.global.nc.f32 	%f26, [%rd22+-2048];
	fma.rn.f32 	%f27, %f25, %f26, %f24;
	ld.global.nc.f32 	%f28, [%rd23];
	ld.global.nc.f32 	%f29, [%rd22];
	fma.rn.f32 	%f30, %f28, %f29, %f27;
	ld.global.nc.f32 	%f31, [%rd23+4];
	ld.global.nc.f32 	%f32, [%rd22+2048];
	fma.rn.f32 	%f33, %f31, %f32, %f30;
	ld.global.nc.f32 	%f34, [%rd23+8];
	ld.global.nc.f32 	%f35, [%rd22+4096];
	fma.rn.f32 	%f36, %f34, %f35, %f33;
	ld.global.nc.f32 	%f37, [%rd23+12];
	ld.global.nc.f32 	%f38, [%rd22+6144];
	fma.rn.f32 	%f39, %f37, %f38, %f36;
	ld.global.nc.f32 	%f40, [%rd23+16];
	ld.global.nc.f32 	%f41, [%rd22+8192];
	fma.rn.f32 	%f42, %f40, %f41, %f39;
	ld.global.nc.f32 	%f43, [%rd23+20];
	ld.global.nc.f32 	%f44, [%rd22+10240];
	fma.rn.f32 	%f45, %f43, %f44, %f42;
	ld.global.nc.f32 	%f46, [%rd23+24];
	ld.global.nc.f32 	%f47, [%rd22+12288];
	fma.rn.f32 	%f48, %f46, %f47, %f45;
	ld.global.nc.f32 	%f49, [%rd23+28];
	ld.global.nc.f32 	%f50, [%rd22+14336];
	fma.rn.f32 	%f51, %f49, %f50, %f48;
	add.s32 	%r10, %r10, 16;
	add.s64 	%rd23, %rd23, 64;
	add.s64 	%rd22, %rd22, 32768;
	setp.ne.s32 	%p1, %r10, 512;
	@%p1 bra 	$L__BB19_1;
	st.global.f32 	[%rd1], %f51;
	ret;

}
	// .globl	default_function_kernel_32
.visible .entry default_function_kernel_32(
	.param .u64 .ptr .align 1 default_function_kernel_32_param_0,
	.param .u64 .ptr .align 1 default_function_kernel_32_param_1
)
.maxntid 1024
{
	.reg .b32 	%r<5>;
	.reg .b32 	%f<4>;
	.reg .b64 	%rd<8>;

	ld.param.u64 	%rd1, [default_function_kernel_32_param_0];
	ld.param.u64 	%rd2, [default_function_kernel_32_param_1];
	cvta.to.global.u64 	%rd3, %rd1;
	cvta.to.global.u64 	%rd4, %rd2;
	mov.u32 	%r1, %ctaid.x;
	shl.b32 	%r2, %r1, 10;
	mov.u32 	%r3, %tid.x;
	or.b32  	%r4, %r2, %r3;
	mul.wide.u32 	%rd5, %r4, 4;
	add.s64 	%rd6, %rd4, %rd5;
	ld.global.f32 	%f1, [%rd6];
	add.s64 	%rd7, %rd3, %rd5;
	ld.global.nc.f32 	%f2, [%rd7];
	add.f32 	%f3, %f1, %f2;
	st.global.f32 	[%rd6], %f3;
	ret;

}
	// .globl	default_function_kernel_33
.visible .entry default_function_kernel_33(
	.param .u64 .ptr .align 1 default_function_kernel_33_param_0,
	.param .u64 .ptr .align 1 default_function_kernel_33_param_1
)
.maxntid 512
{
	.reg .b32 	%r<2>;
	.reg .b32 	%f<2>;
	.reg .b64 	%rd<8>;

	ld.param.u64 	%rd1, [default_function_kernel_33_param_0];
	ld.param.u64 	%rd2, [default_function_kernel_33_param_1];
	cvta.to.global.u64 	%rd3, %rd1;
	cvta.to.global.u64 	%rd4, %rd2;
	mov.u32 	%r1, %tid.x;
	mul.wide.u32 	%rd5, %r1, 4;
	add.s64 	%rd6, %rd4, %rd5;
	ld.global.nc.f32 	%f1, [%rd6];
	add.s64 	%rd7, %rd3, %rd5;
	st.global.f32 	[%rd7], %f1;
	ret;

}
	// .globl	default_function_kernel_20
.visible .entry default_function_kernel_20(
	.param .u64 .ptr .align 1 default_function_kernel_20_param_0,
	.param .u64 .ptr .align 1 default_function_kernel_20_param_1
)
.maxntid 1024
{
	.reg .b32 	%r<7>;
	.reg .b32 	%f<4>;
	.reg .b64 	%rd<9>;

	ld.param.u64 	%rd1, [default_function_kernel_20_param_0];
	ld.param.u64 	%rd2, [default_function_kernel_20_param_1];
	cvta.to.global.u64 	%rd3, %rd2;
	cvta.to.global.u64 	%rd4, %rd1;
	mov.u32 	%r1, %ctaid.x;
	shl.b32 	%r2, %r1, 10;
	mov.u32 	%r3, %tid.x;
	or.b32  	%r4, %r2, %r3;
	mul.wide.u32 	%rd5, %r4, 4;
	add.s64 	%rd6, %rd4, %rd5;
	ld.global.f32 	%f1, [%rd6];
	and.b32  	%r5, %r2, 7168;
	or.b32  	%r6, %r5, %r3;
	mul.wide.u32 	%rd7, %r6, 4;
	add.s64 	%rd8, %rd3, %rd7;
	ld.global.nc.f32 	%f2, [%rd8];
	mul.f32 	%f3, %f1, %f2;
	st.global.f32 	[%rd6], %f3;
	ret;

}
	// .globl	default_function_kernel_12
.visible .entry default_function_kernel_12(
	.param .u64 .ptr .align 1 default_function_kernel_12_param_0,
	.param .u64 .ptr .align 1 default_function_kernel_12_param_1
)
.maxntid 1024
{
	.reg .b32 	%r<7>;
	.reg .b32 	%f<4>;
	.reg .b64 	%rd<9>;

	ld.param.u64 	%rd1, [default_function_kernel_12_param_0];
	ld.param.u64 	%rd2, [default_function_kernel_12_param_1];
	cvta.to.global.u64 	%rd3, %rd2;
	cvta.to.global.u64 	%rd4, %rd1;
	mov.u32 	%r1, %ctaid.x;
	shl.b32 	%r2, %r1, 10;
	mov.u32 	%r3, %tid.x;
	or.b32  	%r4, %r2, %r3;
	mul.wide.u32 	%rd5, %r4, 4;
	add.s64 	%rd6, %rd4, %rd5;
	ld.global.f32 	%f1, [%rd6];
	and.b32  	%r5, %r2, 7168;
	or.b32  	%r6, %r5, %r3;
	mul.wide.u32 	%rd7, %r6, 4;
	add.s64 	%rd8, %rd3, %rd7;
	ld.global.nc.f32 	%f2, [%rd8];
	mul.f32 	%f3, %f1, %f2;
	st.global.f32 	[%rd6], %f3;
	ret;

}
	// .globl	default_function_kernel_3
.visible .entry default_function_kernel_3(
	.param .u64 .ptr .align 1 default_function_kernel_3_param_0,
	.param .u64 .ptr .align 1 default_function_kernel_3_param_1
)
.maxntid 128
{
	.reg .pred 	%p<2>;
	.reg .b32 	%r<6>;
	.reg .b32 	%f<68>;
	.reg .b64 	%rd<13>;

	ld.param.u64 	%rd5, [default_function_kernel_3_param_0];
	ld.param.u64 	%rd6, [default_function_kernel_3_param_1];
	cvta.to.global.u64 	%rd7, %rd5;
	cvta.to.global.u64 	%rd8, %rd6;
	mov.u32 	%r4, %tid.x;
	mul.wide.u32 	%rd9, %r4, 4;
	add.s64 	%rd1, %rd8, %rd9;
	mul.wide.u32 	%rd10, %r4, 2048;
	add.s64 	%rd11, %rd10, %rd7;
	add.s64 	%rd12, %rd11, 64;
	mov.b32 	%r5, 0;
	mov.f32 	%f67, 0f00000000;
$L__BB24_1:
	ld.global.nc.f32 	%f4, [%rd12+-64];
	add.f32 	%f5, %f67, %f4;
	ld.global.nc.f32 	%f6, [%rd12+-60];
	add.f32 	%f7, %f5, %f6;
	ld.global.nc.f32 	%f8, [%rd12+-56];
	add.f32 	%f9, %f7, %f8;
	ld.global.nc.f32 	%f10, [%rd12+-52];
	add.f32 	%f11, %f9, %f10;
	ld.global.nc.f32 	%f12, [%rd12+-48];
	add.f32 	%f13, %f11, %f12;
	ld.global.nc.f32 	%f14, [%rd12+-44];
	add.f32 	%f15, %f13, %f14;
	ld.global.nc.f32 	%f16, [%rd12+-40];
	add.f32 	%f17, %f15, %f16;
	ld.global.nc.f32 	%f18, [%rd12+-36];
	add.f32 	%f19, %f17, %f18;
	ld.global.nc.f32 	%f20, [%rd12+-32];
	add.f32 	%f21, %f19, %f20;
	ld.global.nc.f32 	%f22, [%rd12+-28];
	add.f32 	%f23, %f21, %f22;
	ld.global.nc.f32 	%f24, [%rd12+-24];
	add.f32 	%f25, %f23, %f24;
	ld.global.nc.f32 	%f26, [%rd12+-20];
	add.f32 	%f27, %f25, %f26;
	ld.global.nc.f32 	%f28, [%rd12+-16];
	add.f32 	%f29, %f27, %f28;
	ld.global.nc.f32 	%f30, [%rd12+-12];
	add.f32 	%f31, %f29, %f30;
	ld.global.nc.f32 	%f32, [%rd12+-8];
	add.f32 	%f33, %f31, %f32;
	ld.global.nc.f32 	%f34, [%rd12+-4];
	add.f32 	%f35, %f33, %f34;
	ld.global.nc.f32 	%f36, [%rd12];
	add.f32 	%f37, %f35, %f36;
	ld.global.nc.f32 	%f38, [%rd12+4];
	add.f32 	%f39, %f37, %f38;
	ld.global.nc.f32 	%f40, [%rd12+8];
	add.f32 	%f41, %f39, %f40;
	ld.global.nc.f32 	%f42, [%rd12+12];
	add.f32 	%f43, %f41, %f42;
	ld.global.nc.f32 	%f44, [%rd12+16];
	add.f32 	%f45, %f43, %f44;
	ld.global.nc.f32 	%f46, [%rd12+20];
	add.f32 	%f47, %f45, %f46;
	ld.global.nc.f32 	%f48, [%rd12+24];
	add.f32 	%f49, %f47, %f48;
	ld.global.nc.f32 	%f50, [%rd12+28];
	add.f32 	%f51, %f49, %f50;
	ld.global.nc.f32 	%f52, [%rd12+32];
	add.f32 	%f53, %f51, %f52;
	ld.global.nc.f32 	%f54, [%rd12+36];
	add.f32 	%f55, %f53, %f54;
	ld.global.nc.f32 	%f56, [%rd12+40];
	add.f32 	%f57, %f55, %f56;
	ld.global.nc.f32 	%f58, [%rd12+44];
	add.f32 	%f59, %f57, %f58;
	ld.global.nc.f32 	%f60, [%rd12+48];
	add.f32 	%f61, %f59, %f60;
	ld.global.nc.f32 	%f62, [%rd12+52];
	add.f32 	%f63, %f61, %f62;
	ld.global.nc.f32 	%f64, [%rd12+56];
	add.f32 	%f65, %f63, %f64;
	ld.global.nc.f32 	%f66, [%rd12+60];
	add.f32 	%f67, %f65, %f66;
	add.s32 	%r5, %r5, 32;
	add.s64 	%rd12, %rd12, 128;
	setp.ne.s32 	%p1, %r5, 512;
	@%p1 bra 	$L__BB24_1;
	st.global.f32 	[%rd1], %f67;
	ret;

}
	// .globl	default_function_kernel_10
.visible .entry default_function_kernel_10(
	.param .u64 .ptr .align 1 default_function_kernel_10_param_0,
	.param .u64 .ptr .align 1 default_function_kernel_10_param_1
)
.maxntid 1024
{
	.reg .b32 	%r<11>;
	.reg .b32 	%f<2>;
	.reg .b64 	%rd<9>;

	ld.param.u64 	%rd1, [default_function_kernel_10_param_0];
	ld.param.u64 	%rd2, [default_function_kernel_10_param_1];
	cvta.to.global.u64 	%rd3, %rd1;
	cvta.to.global.u64 	%rd4, %rd2;
	mov.u32 	%r1, %ctaid.x;
	shl.b32 	%r2, %r1, 11;
	mov.u32 	%r3, %tid.x;
	shl.b32 	%r4, %r3, 1;
	and.b32  	%r5, %r4, 1984;
	and.b32  	%r6, %r3, 31;
	or.b32  	%r7, %r6, %r2;
	or.b32  	%r8, %r7, %r5;
	mul.wide.u32 	%rd5, %r8, 4;
	add.s64 	%rd6, %rd4, %rd5;
	ld.global.nc.f32 	%f1, [%rd6];
	shl.b32 	%r9, %r1, 10;
	or.b32  	%r10, %r9, %r3;
	mul.wide.u32 	%rd7, %r10, 4;
	add.s64 	%rd8, %rd3, %rd7;
	st.global.f32 	[%rd8], %f1;
	ret;

}
	// .globl	default_function_kernel_5
.visible .entry default_function_kernel_5(
	.param .u64 .ptr .align 1 default_function_kernel_5_param_0,
	.param .u64 .ptr .align 1 default_function_kernel_5_param_1
)
.maxntid 1024
{
	.reg .b32 	%r<5>;
	.reg .b32 	%f<2>;
	.reg .b64 	%rd<8>;

	ld.param.u64 	%rd1, [default_function_kernel_5_param_0];
	ld.param.u64 	%rd2, [default_function_kernel_5_param_1];
	cvta.to.global.u64 	%rd3, %rd2;
	cvta.to.global.u64 	%rd4, %rd1;
	mov.u32 	%r1, %ctaid.x;
	shl.b32 	%r2, %r1, 10;
	mov.u32 	%r3, %tid.x;
	or.b32  	%r4, %r2, %r3;
	mul.wide.u32 	%rd5, %r4, 4;
	add.s64 	%rd6, %rd4, %rd5;
	ld.global.nc.f32 	%f1, [%rd6];
	add.s64 	%rd7, %rd3, %rd5;
	st.global.f32 	[%rd7], %f1;
	ret;

}
	// .globl	default_function_kernel_24
.visible .entry default_function_kernel_24(
	.param .u64 .ptr .align 1 default_function_kernel_24_param_0,
	.param .u64 .ptr .align 1 default_function_kernel_24_param_1
)
.maxntid 1024
{
	.reg .b32 	%r<8>;
	.reg .b32 	%f<6>;
	.reg .b64 	%rd<9>;

	ld.param.u64 	%rd1, [default_function_kernel_24_param_0];
	ld.param.u64 	%rd2, [default_function_kernel_24_param_1];
	cvta.to.global.u64 	%rd3, %rd1;
	cvta.to.global.u64 	%rd4, %rd2;
	mov.u32 	%r1, %ctaid.x;
	shl.b32 	%r2, %r1, 10;
	mov.u32 	%r3, %tid.x;
	or.b32  	%r4, %r2, %r3;
	mul.wide.u32 	%rd5, %r4, 4;
	add.s64 	%rd6, %rd4, %rd5;
	ld.global.f32 	%f1, [%rd6];
	shl.b32 	%r5, %r1, 3;
	shr.u32 	%r6, %r3, 7;
	or.b32  	%r7, %r5, %r6;
	mul.wide.u32 	%rd7, %r7, 4;
	add.s64 	%rd8, %rd3, %rd7;
	ld.global.nc.f32 	%f2, [%rd8];
	sub.f32 	%f3, %f1, %f2;
	mul.f32 	%f4, %f3, 0f3FB8AA3B;
	ex2.approx.f32 	%f5, %f4;
	st.global.f32 	[%rd6], %f5;
	ret;

}
	// .globl	default_function_kernel_30
.visible .entry default_function_kernel_30(
	.param .u64 .ptr .align 1 default_function_kernel_30_param_0,
	.param .u64 .ptr .align 1 default_function_kernel_30_param_1
)
.maxntid 1024
{
	.reg .b32 	%r<14>;
	.reg .b32 	%f<2>;
	.reg .b64 	%rd<9>;

	ld.param.u64 	%rd1, [default_function_kernel_30_param_0];
	ld.param.u64 	%rd2, [default_function_kernel_30_param_1];
	cvta.to.global.u64 	%rd3, %rd1;
	cvta.to.global.u64 	%rd4, %rd2;
	mov.u32 	%r1, %tid.x;
	shl.b32 	%r2, %r1, 7;
	and.b32  	%r3, %r2, 57344;
	mov.u32 	%r4, %ctaid.x;
	shl.b32 	%r5, %r4, 7;
	shr.u32 	%r6, %r1, 3;
	and.b32  	%r7, %r6, 64;
	and.b32  	%r8, %r1, 63;
	or.b32  	%r9, %r8, %r5;
	or.b32  	%r10, %r9, %r7;
	add.s32 	%r11, %r10, %r3;
	mul.wide.u32 	%rd5, %r11, 4;
	add.s64 	%rd6, %rd4, %rd5;
	ld.global.nc.f32 	%f1, [%rd6];
	shl.b32 	%r12, %r4, 10;
	or.b32  	%r13, %r12, %r1;
	mul.wide.u32 	%rd7, %r13, 4;
	add.s64 	%rd8, %rd3, %rd7;
	st.global.f32 	[%rd8], %f1;
	ret;

}
	// .globl	default_function_kernel_43
.visible .entry default_function_kernel_43(
	.param .u64 .ptr .align 1 default_function_kernel_43_param_0,
	.param .u64 .ptr .align 1 default_function_kernel_43_param_1,
	.param .u64 .ptr .align 1 default_function_kernel_43_param_2
)
.maxntid 1024
{
	.reg .pred 	%p<4>;
	.reg .b32 	%r<37>;
	.reg .b32 	%f<26>;
	.reg .b64 	%rd<27>;

	ld.param.u64 	%rd4, [default_function_kernel_43_param_0];
	ld.param.u64 	%rd6, [default_function_kernel_43_param_1];
	ld.param.u64 	%rd5, [default_function_kernel_43_param_2];
	cvta.to.global.u64 	%rd7, %rd6;
	mov.u32 	%r1, %ctaid.x;
	shl.b32 	%r13, %r1, 1;
	mov.u32 	%r2, %tid.x;
	shr.u32 	%r14, %r2, 9;
	or.b32  	%r3, %r13, %r14;
	setp.gt.u32 	%p1, %r3, 128;
	shl.b32 	%r15, %r1, 10;
	or.b32  	%r4, %r15, %r2;
	mul.wide.u32 	%rd8, %r4, 4;
	add.s64 	%rd1, %rd7, %rd8;
	@%p1 bra 	$L__BB29_2;
	mov.b32 	%r16, 0;
	st.global.u32 	[%rd1], %r16;
$L__BB29_2:
	cvta.to.global.u64 	%rd2, %rd5;
	shl.b32 	%r18, %r1, 5;
	shr.u32 	%r19, %r2, 5;
	or.b32  	%r20, %r18, %r19;
	mul.hi.u32 	%r21, %r20, 799063683;
	shr.u32 	%r22, %r21, 3;
	mul.lo.s32 	%r34, %r22, 1376;
	mul.hi.u32 	%r23, %r4, 799063683;
	shr.u32 	%r24, %r23, 8;
	mul.lo.s32 	%r25, %r24, 1376;
	sub.s32 	%r26, %r4, %r25;
	add.s32 	%r35, %r26, 5504;
	cvta.to.global.u64 	%rd3, %rd4;
	mov.b32 	%r36, 5504;
$L__BB29_3:
	setp.gt.u32 	%p2, %r3, 128;
	@%p2 bra 	$L__BB29_5;
	ld.global.f32 	%f1, [%rd1];
	mul.wide.u32 	%rd9, %r34, 4;
	add.s64 	%rd10, %rd3, %rd9;
	ld.global.nc.f32 	%f2, [%rd10];
	add.s32 	%r27, %r35, -5504;
	mul.wide.u32 	%rd11, %r27, 4;
	add.s64 	%rd12, %rd2, %rd11;
	ld.global.nc.f32 	%f3, [%rd12];
	fma.rn.f32 	%f4, %f2, %f3, %f1;
	ld.global.nc.f32 	%f5, [%rd10+4];
	add.s32 	%r28, %r35, -4128;
	mul.wide.u32 	%rd13, %r28, 4;
	add.s64 	%rd14, %rd2, %rd13;
	ld.global.nc.f32 	%f6, [%rd14];
	fma.rn.f32 	%f7, %f5, %f6, %f4;
	ld.global.nc.f32 	%f8, [%rd10+8];
	add.s32 	%r29, %r35, -2752;
	mul.wide.u32 	%rd15, %r29, 4;
	add.s64 	%rd16, %rd2, %rd15;
	ld.global.nc.f32 	%f9, [%rd16];
	fma.rn.f32 	%f10, %f8, %f9, %f7;
	ld.global.nc.f32 	%f11, [%rd10+12];
	add.s32 	%r30, %r35, -1376;
	mul.wide.u32 	%rd17, %r30, 4;
	add.s64 	%rd18, %rd2, %rd17;
	ld.global.nc.f32 	%f12, [%rd18];
	fma.rn.f32 	%f13, %f11, %f12, %f10;
	ld.global.nc.f32 	%f14, [%rd10+16];
	add.s32 	%r31, %r35, 4128;
	mul.wide.u32 	%rd19, %r35, 4;
	add.s64 	%rd20, %rd2, %rd19;
	ld.global.nc.f32 	%f15, [%rd20];
	fma.rn.f32 	%f16, %f14, %f15, %f13;
	ld.global.nc.f32 	%f17, [%rd10+20];
	add.s32 	%r32, %r35, 1376;
	mul.wide.u32 	%rd21, %r32, 4;
	add.s64 	%rd22, %rd2, %rd21;
	ld.global.nc.f32 	%f18, [%rd22];
	fma.rn.f32 	%f19, %f17, %f18, %f16;
	ld.global.nc.f32 	%f20, [%rd10+24];
	add.s32 	%r33, %r35, 2752;
	mul.wide.u32 	%rd23, %r33, 4;
	add.s64 	%rd24, %rd2, %rd23;
	ld.global.nc.f32 	%f21, [%rd24];
	fma.rn.f32 	%f22, %f20, %f21, %f19;
	ld.global.nc.f32 	%f23, [%rd10+28];
	mul.wide.u32 	%rd25, %r31, 4;
	add.s64 	%rd26, %rd2, %rd25;
	ld.global.nc.f32 	%f24, [%rd26];
	fma.rn.f32 	%f25, %f23, %f24, %f22;
	st.global.f32 	[%rd1], %f25;
$L__BB29_5:
	add.s32 	%r36, %r36, 11008;
	add.s32 	%r35, %r35, 11008;
	add.s32 	%r34, %r34, 8;
	setp.ne.s32 	%p3, %r36, 1898880;
	@%p3 bra 	$L__BB29_3;
	ret;

}
	// .globl	default_function_kernel_17
.visible .entry default_function_kernel_17(
	.param .u64 .ptr .align 1 default_function_kernel_17_param_0,
	.param .u64 .ptr .align 1 default_function_kernel_17_param_1
)
.maxntid 1024
{
	.reg .b32 	%r<11>;
	.reg .b32 	%f<2>;
	.reg .b64 	%rd<9>;

	ld.param.u64 	%rd1, [default_function_kernel_17_param_0];
	ld.param.u64 	%rd2, [default_function_kernel_17_param_1];
	cvta.to.global.u64 	%rd3, %rd1;
	cvta.to.global.u64 	%rd4, %rd2;
	mov.u32 	%r1, %ctaid.x;
	shl.b32 	%r2, %r1, 11;
	mov.u32 	%r3, %tid.x;
	shl.b32 	%r4, %r3, 1;
	and.b32  	%r5, %r4, 1984;
	and.b32  	%r6, %r3, 31;
	or.b32  	%r7, %r2, %r6;
	or.b32  	%r8, %r7, %r5;
	mul.wide.u32 	%rd5, %r8, 4;
	add.s64 	%rd6, %rd4, %rd5;
	ld.global.nc.f32 	%f1, [%rd6+128];
	shl.b32 	%r9, %r1, 10;
	or.b32  	%r10, %r9, %r3;
	mul.wide.u32 	%rd7, %r10, 4;
	add.s64 	%rd8, %rd3, %rd7;
	st.global.f32 	[%rd8], %f1;
	ret;

}
	// .globl	default_function_kernel_29
.visible .entry default_function_kernel_29(
	.param .u64 .ptr .align 1 default_function_kernel_29_param_0,
	.param .u64 .ptr .align 1 default_function_kernel_29_param_1,
	.param .u64 .ptr .align 1 default_function_kernel_29_param_2
)
.maxntid 1024
{
	.reg .pred 	%p<2>;
	.reg .b32 	%r<13>;
	.reg .b32 	%f<52>;
	.reg .b64 	%rd<26>;

	ld.param.u64 	%rd8, [default_function_kernel_29_param_0];
	ld.param.u64 	%rd9, [default_function_kernel_29_param_1];
	ld.param.u64 	%rd10, [default_function_kernel_29_param_2];
	cvta.to.global.u64 	%rd11, %rd10;
	cvta.to.global.u64 	%rd12, %rd9;
	cvta.to.global.u64 	%rd13, %rd8;
	mov.u32 	%r4, %ctaid.x;
	shl.b32 	%r5, %r4, 10;
	mov.u32 	%r6, %tid.x;
	or.b32  	%r7, %r5, %r6;
	mul.wide.u32 	%rd14, %r7, 4;
	add.s64 	%rd1, %rd13, %rd14;
	mul.wide.u32 	%rd15, %r4, 8192;
	shl.b32 	%r8, %r6, 3;
	cvt.u64.u32 	%rd16, %r8;
	and.b64  	%rd17, %rd16, 7680;
	or.b64  	%rd18, %rd15, %rd17;
	add.s64 	%rd19, %rd18, %rd12;
	add.s64 	%rd25, %rd19, 32;
	shr.u32 	%r9, %r4, 3;
	and.b32  	%r10, %r9, 262143;
	mul.wide.u32 	%rd20, %r10, 32768;
	and.b32  	%r11, %r6, 63;
	mul.wide.u32 	%rd21, %r11, 4;
	or.b64  	%rd22, %rd20, %rd21;
	add.s64 	%rd23, %rd22, %rd11;
	add.s64 	%rd24, %rd23, 2048;
	mov.b32 	%r12, 0;
	mov.f32 	%f51, 0f00000000;
$L__BB31_1:
	ld.global.nc.f32 	%f4, [%rd25+-32];
	ld.global.nc.f32 	%f5, [%rd24+-2048];
	fma.rn.f32 	%f6, %f4, %f5, %f51;
	ld.global.nc.f32 	%f7, [%rd25+-28];
	ld.global.nc.f32 	%f8, [%rd24+-1792];
	fma.rn.f32 	%f9, %f7, %f8, %f6;
	ld.global.nc.f32 	%f10, [%rd25+-24];
	ld.global.nc.f32 	%f11, [%rd24+-1536];
	fma.rn.f32 	%f12, %f10, %f11, %f9;
	ld.global.nc.f32 	%f13, [%rd25+-20];
	ld.global.nc.f32 	%f14, [%rd24+-1280];
	fma.rn.f32 	%f15, %f13, %f14, %f12;
	ld.global.nc.f32 	%f16, [%rd25+-16];
	ld.global.nc.f32 	%f17, [%rd24+-1024];
	fma.rn.f32 	%f18, %f16, %f17, %f15;
	ld.global.nc.f32 	%f19, [%rd25+-12];
	ld.global.nc.f32 	%f20, [%rd24+-768];
	fma.rn.f32 	%f21, %f19, %f20, %f18;
	ld.global.nc.f32 	%f22, [%rd25+-8];
	ld.global.nc.f32 	%f23, [%rd24+-512];
	fma.rn.f32 	%f24, %f22, %f23, %f21;
	ld.global.nc.f32 	%f25, [%rd25+-4];
	ld.global.nc.f32 	%f26, [%rd24+-256];
	fma.rn.f32 	%f27, %f25, %f26, %f24;
	ld.global.nc.f32 	%f28, [%rd25];
	ld.global.nc.f32 	%f29, [%rd24];
	fma.rn.f32 	%f30, %f28, %f29, %f27;
	ld.global.nc.f32 	%f31, [%rd25+4];
	ld.global.nc.f32 	%f32, [%rd24+256];
	fma.rn.f32 	%f33, %f31, %f32, %f30;
	ld.global.nc.f32 	%f34, [%rd25+8];
	ld.global.nc.f32 	%f35, [%rd24+512];
	fma.rn.f32 	%f36, %f34, %f35, %f33;
	ld.global.nc.f32 	%f37, [%rd25+12];
	ld.global.nc.f32 	%f38, [%rd24+768];
	fma.rn.f32 	%f39, %f37, %f38, %f36;
	ld.global.nc.f32 	%f40, [%rd25+16];
	ld.global.nc.f32 	%f41, [%rd24+1024];
	fma.rn.f32 	%f42, %f40, %f41, %f39;
	ld.global.nc.f32 	%f43, [%rd25+20];
	ld.global.nc.f32 	%f44, [%rd24+1280];
	fma.rn.f32 	%f45, %f43, %f44, %f42;
	ld.global.nc.f32 	%f46, [%rd25+24];
	ld.global.nc.f32 	%f47, [%rd24+1536];
	fma.rn.f32 	%f48, %f46, %f47, %f45;
	ld.global.nc.f32 	%f49, [%rd25+28];
	ld.global.nc.f32 	%f50, [%rd24+1792];
	fma.rn.f32 	%f51, %f49, %f50, %f48;
	add.s32 	%r12, %r12, 16;
	add.s64 	%rd25, %rd25, 64;
	add.s64 	%rd24, %rd24, 4096;
	setp.ne.s32 	%p1, %r12, 128;
	@%p1 bra 	$L__BB31_1;
	st.global.f32 	[%rd1], %f51;
	ret;

}
	// .globl	default_function_kernel_18
.visible .entry default_function_kernel_18(
	.param .u64 .ptr .align 1 default_function_kernel_18_param_0,
	.param .u64 .ptr .align 1 default_function_kernel_18_param_1
)
.maxntid 1024
{
	.reg .b32 	%r<11>;
	.reg .b32 	%f<2>;
	.reg .b64 	%rd<9>;

	ld.param.u64 	%rd1, [default_function_kernel_18_param_0];
	ld.param.u64 	%rd2, [default_function_kernel_18_param_1];
	cvta.to.global.u64 	%rd3, %rd1;
	cvta.to.global.u64 	%rd4, %rd2;
	mov.u32 	%r1, %ctaid.x;
	shl.b32 	%r2, %r1, 11;
	mov.u32 	%r3, %tid.x;
	shl.b32 	%r4, %r3, 1;
	and.b32  	%r5, %r4, 1984;
	and.b32  	%r6, %r3, 31;
	or.b32  	%r7, %r6, %r2;
	or.b32  	%r8, %r7, %r5;
	mul.wide.u32 	%rd5, %r8, 4;
	add.s64 	%rd6, %rd4, %rd5;
	ld.global.nc.f32 	%f1, [%rd6];
	shl.b32 	%r9, %r1, 10;
	or.b32  	%r10, %r9, %r3;
	mul.wide.u32 	%rd7, %r10, 4;
	add.s64 	%rd8, %rd3, %rd7;
	st.global.f32 	[%rd8], %f1;
	ret;

}
	// .globl	default_function_kernel_31
.visible .entry default_function_kernel_31(
	.param .u64 .ptr .align 1 default_function_kernel_31_param_0,
	.param .u64 .ptr .align 1 default_function_kernel_31_param_1,
	.param .u64 .ptr .align 1 default_function_kernel_31_param_2
)
.maxntid 1024
{
	.reg .pred 	%p<2>;
	.reg .b32 	%r<11>;
	.reg .b32 	%f<52>;
	.reg .b64 	%rd<24>;

	ld.param.u64 	%rd8, [default_function_kernel_31_param_0];
	ld.param.u64 	%rd9, [default_function_kernel_31_param_1];
	ld.param.u64 	%rd10, [default_function_kernel_31_param_2];
	cvta.to.global.u64 	%rd11, %rd10;
	cvta.to.global.u64 	%rd12, %rd8;
	cvta.to.global.u64 	%rd13, %rd9;
	mov.u32 	%r4, %ctaid.x;
	shl.b32 	%r5, %r4, 10;
	mov.u32 	%r6, %tid.x;
	or.b32  	%r7, %r5, %r6;
	mul.wide.u32 	%rd14, %r7, 4;
	add.s64 	%rd1, %rd13, %rd14;
	mul.wide.u32 	%rd15, %r4, 4096;
	shl.b32 	%r8, %r6, 2;
	cvt.u64.u32 	%rd16, %r8;
	and.b64  	%rd17, %rd16, 2048;
	or.b64  	%rd18, %rd15, %rd17;
	add.s64 	%rd19, %rd18, %rd12;
	add.s64 	%rd23, %rd19, 32;
	and.b32  	%r9, %r6, 511;
	mul.wide.u32 	%rd20, %r9, 4;
	add.s64 	%rd21, %rd20, %rd11;
	add.s64 	%rd22, %rd21, 16384;
	mov.b32 	%r10, 0;
	mov.f32 	%f51, 0f00000000;
$L__BB33_1:
	ld.global.nc.f32 	%f4, [%rd23+-32];
	ld.global.nc.f32 	%f5, [%rd22+-16384];
	fma.rn.f32 	%f6, %f4, %f5, %f51;
	ld.global.nc.f32 	%f7, [%rd23+-28];
	ld.global.nc.f32 	%f8, [%rd22+-14336];
	fma.rn.f32 	%f9, %f7, %f8, %f6;
	ld.global.nc.f32 	%f10, [%rd23+-24];
	ld.global.nc.f32 	%f11, [%rd22+-12288];
	fma.rn.f32 	%f12, %f10, %f11, %f9;
	ld.global.nc.f32 	%f13, [%rd23+-20];
	ld.global.nc.f32 	%f14, [%rd22+-10240];
	fma.rn.f32 	%f15, %f13, %f14, %f12;
	ld.global.nc.f32 	%f16, [%rd23+-16];
	ld.global.nc.f32 	%f17, [%rd22+-8192];
	fma.rn.f32 	%f18, %f16, %f17, %f15;
	ld.global.nc.f32 	%f19, [%rd23+-12];
	ld.global.nc.f32 	%f20, [%rd22+-6144];
	fma.rn.f32 	%f21, %f19, %f20, %f18;
	ld.global.nc.f32 	%f22, [%rd23+-8];
	ld.global.nc.f32 	%f23, [%rd22+-4096];
	fma.rn.f32 	%f24, %f22, %f23, %f21;
	ld.global.nc.f32 	%f25, [%rd23+-4];
	ld.global.nc.f32 	%f26, [%rd22+-2048];
	fma.rn.f32 	%f27, %f25, %f26, %f24;
	ld.global.nc.f32 	%f28, [%rd23];
	ld.global.nc.f32 	%f29, [%rd22];
	fma.rn.f32 	%f30, %f28, %f29, %f27;
	ld.global.nc.f32 	%f31, [%rd23+4];
	ld.global.nc.f32 	%f32, [%rd22+2048];
	fma.rn.f32 	%f33, %f31, %f32, %f30;
	ld.global.nc.f32 	%f34, [%rd23+8];
	ld.global.nc.f32 	%f35, [%rd22+4096];
	fma.rn.f32 	%f36, %f34, %f35, %f33;
	ld.global.nc.f32 	%f37, [%rd23+12];
	ld.global.nc.f32 	%f38, [%rd22+6144];
	fma.rn.f32 	%f39, %f37, %f38, %f36;
	ld.global.nc.f32 	%f40, [%rd23+16];
	ld.global.nc.f32 	%f41, [%rd22+8192];
	fma.rn.f32 	%f42, %f40, %f41, %f39;
	ld.global.nc.f32 	%f43, [%rd23+20];
	ld.global.nc.f32 	%f44, [%rd22+10240];
	fma.rn.f32 	%f45, %f43, %f44, %f42;
	ld.global.nc.f32 	%f46, [%rd23+24];
	ld.global.nc.f32 	%f47, [%rd22+12288];
	fma.rn.f32 	%f48, %f46, %f47, %f45;
	ld.global.nc.f32 	%f49, [%rd23+28];
	ld.global.nc.f32 	%f50, [%rd22+14336];
	fma.rn.f32 	%f51, %f49, %f50, %f48;
	add.s32 	%r10, %r10, 16;
	add.s64 	%rd23, %rd23, 64;
	add.s64 	%rd22, %rd22, 32768;
	setp.ne.s32 	%p1, %r10, 512;
	@%p1 bra 	$L__BB33_1;
	st.global.f32 	[%rd1], %f51;
	ret;

}
	// .globl	default_function_kernel_1
.visible .entry default_function_kernel_1(
	.param .u64 .ptr .align 1 default_function_kernel_1_param_0,
	.param .u64 .ptr .align 1 default_function_kernel_1_param_1
)
.maxntid 512
{
	.reg .b32 	%r<2>;
	.reg .b32 	%f<2>;
	.reg .b64 	%rd<8>;

	ld.param.u64 	%rd1, [default_function_kernel_1_param_0];
	ld.param.u64 	%rd2, [default_function_kernel_1_param_1];
	cvta.to.global.u64 	%rd3, %rd1;
	cvta.to.global.u64 	%rd4, %rd2;
	mov.u32 	%r1, %tid.x;
	mul.wide.u32 	%rd5, %r1, 4;
	add.s64 	%rd6, %rd4, %rd5;
	ld.global.nc.f32 	%f1, [%rd6];
	add.s64 	%rd7, %rd3, %rd5;
	st.global.f32 	[%rd7], %f1;
	ret;

}
	// .globl	default_function_kernel_14
.visible .entry default_function_kernel_14(
	.param .u64 .ptr .align 1 default_function_kernel_14_param_0,
	.param .u64 .ptr .align 1 default_function_kernel_14_param_1,
	.param .u64 .ptr .align 1 default_function_kernel_14_param_2
)
.maxntid 1024
{
	.reg .pred 	%p<2>;
	.reg .b32 	%r<11>;
	.reg .b32 	%f<52>;
	.reg .b64 	%rd<24>;

	ld.param.u64 	%rd8, [default_function_kernel_14_param_0];
	ld.param.u64 	%rd9, [default_function_kernel_14_param_1];
	ld.param.u64 	%rd10, [default_function_kernel_14_param_2];
	cvta.to.global.u64 	%rd11, %rd10;
	cvta.to.global.u64 	%rd12, %rd8;
	cvta.to.global.u64 	%rd13, %rd9;
	mov.u32 	%r4, %ctaid.x;
	shl.b32 	%r5, %r4, 10;
	mov.u32 	%r6, %tid.x;
	or.b32  	%r7, %r5, %r6;
	mul.wide.u32 	%rd14, %r7, 4;
	add.s64 	%rd1, %rd13, %rd14;
	mul.wide.u32 	%rd15, %r4, 4096;
	shl.b32 	%r8, %r6, 2;
	cvt.u64.u32 	%rd16, %r8;
	and.b64  	%rd17, %rd16, 2048;
	or.b64  	%rd18, %rd15, %rd17;
	add.s64 	%rd19, %rd18, %rd12;
	add.s64 	%rd23, %rd19, 32;
	and.b32  	%r9, %r6, 511;
	mul.wide.u32 	%rd20, %r9, 4;
	add.s64 	%rd21, %rd20, %rd11;
	add.s64 	%rd22, %rd21, 16384;
	mov.b32 	%r10, 0;
	mov.f32 	%f51, 0f00000000;
$L__BB35_1:
	ld.global.nc.f32 	%f4, [%rd23+-32];
	ld.global.nc.f32 	%f5, [%rd22+-16384];
	fma.rn.f32 	%f6, %f4, %f5, %f51;
	ld.global.nc.f32 	%f7, [%rd23+-28];
	ld.global.nc.f32 	%f8, [%rd22+-14336];
	fma.rn.f32 	%f9, %f7, %f8, %f6;
	ld.global.nc.f32 	%f10, [%rd23+-24];
	ld.global.nc.f32 	%f11, [%rd22+-12288];
	fma.rn.f32 	%f12, %f10, %f11, %f9;
	ld.global.nc.f32 	%f13, [%rd23+-20];
	ld.global.nc.f32 	%f14, [%rd22+-10240];
	fma.rn.f32 	%f15, %f13, %f14, %f12;
	ld.global.nc.f32 	%f16, [%rd23+-16];
	ld.global.nc.f32 	%f17, [%rd22+-8192];
	fma.rn.f32 	%f18, %f16, %f17, %f15;
	ld.global.nc.f32 	%f19, [%rd23+-12];
	ld.global.nc.f32 	%f20, [%rd22+-6144];
	fma.rn.f32 	%f21, %f19, %f20, %f18;
	ld.global.nc.f32 	%f22, [%rd23+-8];
	ld.global.nc.f32 	%f23, [%rd22+-4096];
	fma.rn.f32 	%f24, %f22, %f23, %f21;
	ld.global.nc.f32 	%f25, [%rd23+-4];
	ld.global.nc.f32 	%f26, [%rd22+-2048];
	fma.rn.f32 	%f27, %f25, %f26, %f24;
	ld.global.nc.f32 	%f28, [%rd23];
	ld.global.nc.f32 	%f29, [%rd22];
	fma.rn.f32 	%f30, %f28, %f29, %f27;
	ld.global.nc.f32 	%f31, [%rd23+4];
	ld.global.nc.f32 	%f32, [%rd22+2048];
	fma.rn.f32 	%f33, %f31, %f32, %f30;
	ld.global.nc.f32 	%f34, [%rd23+8];
	ld.global.nc.f32 	%f35, [%rd22+4096];
	fma.rn.f32 	%f36, %f34, %f35, %f33;
	ld.global.nc.f32 	%f37, [%rd23+12];
	ld.global.nc.f32 	%f38, [%rd22+6144];
	fma.rn.f32 	%f39, %f37, %f38, %f36;
	ld.global.nc.f32 	%f40, [%rd23+16];
	ld.global.nc.f32 	%f41, [%rd22+8192];
	fma.rn.f32 	%f42, %f40, %f41, %f39;
	ld.global.nc.f32 	%f43, [%rd23+20];
	ld.global.nc.f32 	%f44, [%rd22+10240];
	fma.rn.f32 	%f45, %f43, %f44, %f42;
	ld.global.nc.f32 	%f46, [%rd23+24];
	ld.global.nc.f32 	%f47, [%rd22+12288];
	fma.rn.f32 	%f48, %f46, %f47, %f45;
	ld.global.nc.f32 	%f49, [%rd23+28];
	ld.global.nc.f32 	%f50, [%rd22+14336];
	fma.rn.f32 	%f51, %f49, %f50, %f48;
	add.s32 	%r10, %r10, 16;
	add.s64 	%rd23, %rd23, 64;
	add.s64 	%rd22, %rd22, 32768;
	setp.ne.s32 	%p1, %r10, 512;
	@%p1 bra 	$L__BB35_1;
	st.global.f32 	[%rd1], %f51;
	ret;

}
	// .globl	default_function_kernel_21
.visible .entry default_function_kernel_21(
	.param .u64 .ptr .align 1 default_function_kernel_21_param_0,
	.param .u64 .ptr .align 1 default_function_kernel_21_param_1
)
.maxntid 1024
{
	.reg .b32 	%r<5>;
	.reg .b32 	%f<4>;
	.reg .b64 	%rd<8>;

	ld.param.u64 	%rd1, [default_function_kernel_21_param_0];
	ld.param.u64 	%rd2, [default_function_kernel_21_param_1];
	cvta.to.global.u64 	%rd3, %rd1;
	cvta.to.global.u64 	%rd4, %rd2;
	mov.u32 	%r1, %ctaid.x;
	shl.b32 	%r2, %r1, 10;
	mov.u32 	%r3, %tid.x;
	or.b32  	%r4, %r2, %r3;
	mul.wide.u32 	%rd5, %r4, 4;
	add.s64 	%rd6, %rd4, %rd5;
	ld.global.f32 	%f1, [%rd6];
	add.s64 	%rd7, %rd3, %rd5;
	ld.global.nc.f32 	%f2, [%rd7];
	add.f32 	%f3, %f1, %f2;
	st.global.f32 	[%rd6], %f3;
	ret;

}
	// .globl	default_function_kernel_35
.visible .entry default_function_kernel_35(
	.param .u64 .ptr .align 1 default_function_kernel_35_param_0,
	.param .u64 .ptr .align 1 default_function_kernel_35_param_1
)
.maxntid 128
{
	.reg .pred 	%p<2>;
	.reg .b32 	%r<6>;
	.reg .b32 	%f<68>;
	.reg .b64 	%rd<13>;

	ld.param.u64 	%rd5, [default_function_kernel_35_param_0];
	ld.param.u64 	%rd6, [default_function_kernel_35_param_1];
	cvta.to.global.u64 	%rd7, %rd5;
	cvta.to.global.u64 	%rd8, %rd6;
	mov.u32 	%r4, %tid.x;
	mul.wide.u32 	%rd9, %r4, 4;
	add.s64 	%rd1, %rd8, %rd9;
	mul.wide.u32 	%rd10, %r4, 2048;
	add.s64 	%rd11, %rd10, %rd7;
	add.s64 	%rd12, %rd11, 64;
	mov.b32 	%r5, 0;
	mov.f32 	%f67, 0f00000000;
$L__BB37_1:
	ld.global.nc.f32 	%f4, [%rd12+-64];
	add.f32 	%f5, %f67, %f4;
	ld.global.nc.f32 	%f6, [%rd12+-60];
	add.f32 	%f7, %f5, %f6;
	ld.global.nc.f32 	%f8, [%rd12+-56];
	add.f32 	%f9, %f7, %f8;
	ld.global.nc.f32 	%f10, [%rd12+-52];
	add.f32 	%f11, %f9, %f10;
	ld.global.nc.f32 	%f12, [%rd12+-48];
	add.f32 	%f13, %f11, %f12;
	ld.global.nc.f32 	%f14, [%rd12+-44];
	add.f32 	%f15, %f13, %f14;
	ld.global.nc.f32 	%f16, [%rd12+-40];
	add.f32 	%f17, %f15, %f16;
	ld.global.nc.f32 	%f18, [%rd12+-36];
	add.f32 	%f19, %f17, %f18;
	ld.global.nc.f32 	%f20, [%rd12+-32];
	add.f32 	%f21, %f19, %f20;
	ld.global.nc.f32 	%f22, [%rd12+-28];
	add.f32 	%f23, %f21, %f22;
	ld.global.nc.f32 	%f24, [%rd12+-24];
	add.f32 	%f25, %f23, %f24;
	ld.global.nc.f32 	%f26, [%rd12+-20];
	add.f32 	%f27, %f25, %f26;
	ld.global.nc.f32 	%f28, [%rd12+-16];
	add.f32 	%f29, %f27, %f28;
	ld.global.nc.f32 	%f30, [%rd12+-12];
	add.f32 	%f31, %f29, %f30;
	ld.global.nc.f32 	%f32, [%rd12+-8];
	add.f32 	%f33, %f31, %f32;
	ld.global.nc.f32 	%f34, [%rd12+-4];
	add.f32 	%f35, %f33, %f34;
	ld.global.nc.f32 	%f36, [%rd12];
	add.f32 	%f37, %f35, %f36;
	ld.global.nc.f32 	%f38, [%rd12+4];
	add.f32 	%f39, %f37, %f38;
	ld.global.nc.f32 	%f40, [%rd12+8];
	add.f32 	%f41, %f39, %f40;
	ld.global.nc.f32 	%f42, [%rd12+12];
	add.f32 	%f43, %f41, %f42;
	ld.global.nc.f32 	%f44, [%rd12+16];
	add.f32 	%f45, %f43, %f44;
	ld.global.nc.f32 	%f46, [%rd12+20];
	add.f32 	%f47, %f45, %f46;
	ld.global.nc.f32 	%f48, [%rd12+24];
	add.f32 	%f49, %f47, %f48;
	ld.global.nc.f32 	%f50, [%rd12+28];
	add.f32 	%f51, %f49, %f50;
	ld.global.nc.f32 	%f52, [%rd12+32];
	add.f32 	%f53, %f51, %f52;
	ld.global.nc.f32 	%f54, [%rd12+36];
	add.f32 	%f55, %f53, %f54;
	ld.global.nc.f32 	%f56, [%rd12+40];
	add.f32 	%f57, %f55, %f56;
	ld.global.nc.f32 	%f58, [%rd12+44];
	add.f32 	%f59, %f57, %f58;
	ld.global.nc.f32 	%f60, [%rd12+48];
	add.f32 	%f61, %f59, %f60;
	ld.global.nc.f32 	%f62, [%rd12+52];
	add.f32 	%f63, %f61, %f62;
	ld.global.nc.f32 	%f64, [%rd12+56];
	add.f32 	%f65, %f63, %f64;
	ld.global.nc.f32 	%f66, [%rd12+60];
	add.f32 	%f67, %f65, %f66;
	add.s32 	%r5, %r5, 32;
	add.s64 	%rd12, %rd12, 128;
	setp.ne.s32 	%p1, %r5, 512;
	@%p1 bra 	$L__BB37_1;
	st.global.f32 	[%rd1], %f67;
	ret;

}
	// .globl	default_function_kernel_27
.visible .entry default_function_kernel_27(
	.param .u64 .ptr .align 1 default_function_kernel_27_param_0,
	.param .u64 .ptr .align 1 default_function_kernel_27_param_1,
	.param .u64 .ptr .align 1 default_function_kernel_27_param_2
)
.maxntid 1024
{
	.reg .pred 	%p<2>;
	.reg .b32 	%r<11>;
	.reg .b32 	%f<52>;
	.reg .b64 	%rd<24>;

	ld.param.u64 	%rd8, [default_function_kernel_27_param_0];
	ld.param.u64 	%rd9, [default_function_kernel_27_param_1];
	ld.param.u64 	%rd10, [default_function_kernel_27_param_2];
	cvta.to.global.u64 	%rd11, %rd10;
	cvta.to.global.u64 	%rd12, %rd9;
	cvta.to.global.u64 	%rd13, %rd8;
	mov.u32 	%r4, %ctaid.x;
	shl.b32 	%r5, %r4, 10;
	mov.u32 	%r6, %tid.x;
	or.b32  	%r7, %r5, %r6;
	mul.wide.u32 	%rd14, %r7, 4;
	add.s64 	%rd1, %rd13, %rd14;
	mul.wide.u32 	%rd15, %r4, 4096;
	shl.b32 	%r8, %r6, 2;
	cvt.u64.u32 	%rd16, %r8;
	and.b64  	%rd17, %rd16, 2048;
	or.b64  	%rd18, %rd15, %rd17;
	add.s64 	%rd19, %rd18, %rd12;
	add.s64 	%rd23, %rd19, 32;
	and.b32  	%r9, %r6, 511;
	mul.wide.u32 	%rd20, %r9, 4;
	add.s64 	%rd21, %rd20, %rd11;
	add.s64 	%rd22, %rd21, 16384;
	mov.b32 	%r10, 0;
	mov.f32 	%f51, 0f00000000;
$L__BB38_1:
	ld.global.nc.f32 	%f4, [%rd23+-32];
	ld.global.nc.f32 	%f5, [%rd22+-16384];
	fma.rn.f32 	%f6, %f4, %f5, %f51;
	ld.global.nc.f32 	%f7, [%rd23+-28];
	ld.global.nc.f32 	%f8, [%rd22+-14336];
	fma.rn.f32 	%f9, %f7, %f8, %f6;
	ld.global.nc.f32 	%f10, [%rd23+-24];
	ld.global.nc.f32 	%f11, [%rd22+-12288];
	fma.rn.f32 	%f12, %f10, %f11, %f9;
	ld.global.nc.f32 	%f13, [%rd23+-20];
	ld.global.nc.f32 	%f14, [%rd22+-10240];
	fma.rn.f32 	%f15, %f13, %f14, %f12;
	ld.global.nc.f32 	%f16, [%rd23+-16];
	ld.global.nc.f32 	%f17, [%rd22+-8192];
	fma.rn.f32 	%f18, %f16, %f17, %f15;
	ld.global.nc.f32 	%f19, [%rd23+-12];
	ld.global.nc.f32 	%f20, [%rd22+-6144];
	fma.rn.f32 	%f21, %f19, %f20, %f18;
	ld.global.nc.f32 	%f22, [%rd23+-8];
	ld.global.nc.f32 	%f23, [%rd22+-4096];
	fma.rn.f32 	%f24, %f22, %f23, %f21;
	ld.global.nc.f32 	%f25, [%rd23+-4];
	ld.global.nc.f32 	%f26, [%rd22+-2048];
	fma.rn.f32 	%f27, %f25, %f26, %f24;
	ld.global.nc.f32 	%f28, [%rd23];
	ld.global.nc.f32 	%f29, [%rd22];
	fma.rn.f32 	%f30, %f28, %f29, %f27;
	ld.global.nc.f32 	%f31, [%rd23+4];
	ld.global.nc.f32 	%f32, [%rd22+2048];
	fma.rn.f32 	%f33, %f31, %f32, %f30;
	ld.global.nc.f32 	%f34, [%rd23+8];
	ld.global.nc.f32 	%f35, [%rd22+4096];
	fma.rn.f32 	%f36, %f34, %f35, %f33;
	ld.global.nc.f32 	%f37, [%rd23+12];
	ld.global.nc.f32 	%f38, [%rd22+6144];
	fma.rn.f32 	%f39, %f37, %f38, %f36;
	ld.global.nc.f32 	%f40, [%rd23+16];
	ld.global.nc.f32 	%f41, [%rd22+8192];
	fma.rn.f32 	%f42, %f40, %f41, %f39;
	ld.global.nc.f32 	%f43, [%rd23+20];
	ld.global.nc.f32 	%f44, [%rd22+10240];
	fma.rn.f32 	%f45, %f43, %f44, %f42;
	ld.global.nc.f32 	%f46, [%rd23+24];
	ld.global.nc.f32 	%f47, [%rd22+12288];
	fma.rn.f32 	%f48, %f46, %f47, %f45;
	ld.global.nc.f32 	%f49, [%rd23+28];
	ld.global.nc.f32 	%f50, [%rd22+14336];
	fma.rn.f32 	%f51, %f49, %f50, %f48;
	add.s32 	%r10, %r10, 16;
	add.s64 	%rd23, %rd23, 64;
	add.s64 	%rd22, %rd22, 32768;
	setp.ne.s32 	%p1, %r10, 512;
	@%p1 bra 	$L__BB38_1;
	st.global.f32 	[%rd1], %f51;
	ret;

}
	// .globl	default_function_kernel_34
.visible .entry default_function_kernel_34(
	.param .u64 .ptr .align 1 default_function_kernel_34_param_0,
	.param .u64 .ptr .align 1 default_function_kernel_34_param_1
)
.maxntid 1024
{
	.reg .b32 	%r<5>;
	.reg .b32 	%f<3>;
	.reg .b64 	%rd<8>;

	ld.param.u64 	%rd1, [default_function_kernel_34_param_0];
	ld.param.u64 	%rd2, [default_function_kernel_34_param_1];
	cvta.to.global.u64 	%rd3, %rd1;
	cvta.to.global.u64 	%rd4, %rd2;
	mov.u32 	%r1, %ctaid.x;
	shl.b32 	%r2, %r1, 10;
	mov.u32 	%r3, %tid.x;
	or.b32  	%r4, %r2, %r3;
	mul.wide.u32 	%rd5, %r4, 4;
	add.s64 	%rd6, %rd4, %rd5;
	ld.global.nc.f32 	%f1, [%rd6];
	mul.f32 	%f2, %f1, %f1;
	add.s64 	%rd7, %rd3, %rd5;
	st.global.f32 	[%rd7], %f2;
	ret;

}
	// .globl	default_function_kernel_26
.visible .entry default_function_kernel_26(
	.param .u64 .ptr .align 1 default_function_kernel_26_param_0,
	.param .u64 .ptr .align 1 default_function_kernel_26_param_1
)
.maxntid 1024
{
	.reg .b32 	%r<8>;
	.reg .b32 	%f<4>;
	.reg .b64 	%rd<9>;

	ld.param.u64 	%rd1, [default_function_kernel_26_param_0];
	ld.param.u64 	%rd2, [default_function_kernel_26_param_1];
	cvta.to.global.u64 	%rd3, %rd1;
	cvta.to.global.u64 	%rd4, %rd2;
	mov.u32 	%r1, %ctaid.x;
	shl.b32 	%r2, %r1, 10;
	mov.u32 	%r3, %tid.x;
	or.b32  	%r4, %r2, %r3;
	mul.wide.u32 	%rd5, %r4, 4;
	add.s64 	%rd6, %rd4, %rd5;
	ld.global.f32 	%f1, [%rd6];
	shl.b32 	%r5, %r1, 3;
	shr.u32 	%r6, %r3, 7;
	or.b32  	%r7, %r5, %r6;
	mul.wide.u32 	%rd7, %r7, 4;
	add.s64 	%rd8, %rd3, %rd7;
	ld.global.nc.f32 	%f2, [%rd8];
	div.rn.f32 	%f3, %f1, %f2;
	st.global.f32 	[%rd6], %f3;
	ret;

}
	// .globl	default_function_kernel_44
.visible .entry default_function_kernel_44(
	.param .u64 .ptr .align 1 default_function_kernel_44_param_0,
	.param .u64 .ptr .align 1 default_function_kernel_44_param_1
)
.maxntid 1024
{
	.reg .b32 	%r<5>;
	.reg .b32 	%f<2>;
	.reg .b64 	%rd<8>;

	ld.param.u64 	%rd1, [default_function_kernel_44_param_0];
	ld.param.u64 	%rd2, [default_function_kernel_44_param_1];
	cvta.to.global.u64 	%rd3, %rd1;
	cvta.to.global.u64 	%rd4, %rd2;
	mov.u32 	%r1, %ctaid.x;
	shl.b32 	%r2, %r1, 10;
	mov.u32 	%r3, %tid.x;
	or.b32  	%r4, %r2, %r3;
	mul.wide.u32 	%rd5, %r4, 4;
	add.s64 	%rd6, %rd4, %rd5;
	ld.global.nc.f32 	%f1, [%rd6];
	add.s64 	%rd7, %rd3, %rd5;
	st.global.f32 	[%rd7], %f1;
	ret;

}
	// .globl	default_function_kernel_41
.visible .entry default_function_kernel_41(
	.param .u64 .ptr .align 1 default_function_kernel_41_param_0,
	.param .u64 .ptr .align 1 default_function_kernel_41_param_1,
	.param .u64 .ptr .align 1 default_function_kernel_41_param_2
)
.maxntid 1024
{
	.reg .pred 	%p<4>;
	.reg .b32 	%r<32>;
	.reg .b32 	%f<26>;
	.reg .b64 	%rd<27>;

	ld.param.u64 	%rd6, [default_function_kernel_41_param_0];
	ld.param.u64 	%rd4, [default_function_kernel_41_param_1];
	ld.param.u64 	%rd5, [default_function_kernel_41_param_2];
	cvta.to.global.u64 	%rd7, %rd6;
	mov.u32 	%r1, %ctaid.x;
	shl.b32 	%r9, %r1, 1;
	mov.u32 	%r2, %tid.x;
	shr.u32 	%r10, %r2, 9;
	or.b32  	%r3, %r9, %r10;
	setp.gt.u32 	%p1, %r3, 128;
	shl.b32 	%r11, %r1, 10;
	or.b32  	%r4, %r11, %r2;
	mul.wide.u32 	%rd8, %r4, 4;
	add.s64 	%rd1, %rd7, %rd8;
	@%p1 bra 	$L__BB42_2;
	mov.b32 	%r12, 0;
	st.global.u32 	[%rd1], %r12;
$L__BB42_2:
	cvta.to.global.u64 	%rd2, %rd5;
	shl.b32 	%r14, %r1, 5;
	shr.u32 	%r15, %r2, 5;
	or.b32  	%r16, %r14, %r15;
	mul.hi.u32 	%r17, %r16, 799063683;
	shl.b32 	%r18, %r17, 6;
	and.b32  	%r5, %r18, -512;
	mul.hi.u32 	%r19, %r4, 799063683;
	shr.u32 	%r20, %r19, 8;
	mul.lo.s32 	%r21, %r20, 1376;
	sub.s32 	%r6, %r4, %r21;
	cvta.to.global.u64 	%rd3, %rd4;
	mov.b32 	%r31, 0;
$L__BB42_3:
	setp.gt.u32 	%p2, %r3, 128;
	@%p2 bra 	$L__BB42_5;
	ld.global.f32 	%f1, [%rd1];
	add.s32 	%r22, %r5, %r31;
	mul.wide.u32 	%rd9, %r22, 4;
	add.s64 	%rd10, %rd3, %rd9;
	ld.global.nc.f32 	%f2, [%rd10];
	mad.lo.s32 	%r23, %r31, 1376, %r6;
	mul.wide.u32 	%rd11, %r23, 4;
	add.s64 	%rd12, %rd2, %rd11;
	ld.global.nc.f32 	%f3, [%rd12];
	fma.rn.f32 	%f4, %f2, %f3, %f1;
	ld.global.nc.f32 	%f5, [%rd10+4];
	add.s32 	%r24, %r23, 1376;
	mul.wide.u32 	%rd13, %r24, 4;
	add.s64 	%rd14, %rd2, %rd13;
	ld.global.nc.f32 	%f6, [%rd14];
	fma.rn.f32 	%f7, %f5, %f6, %f4;
	ld.global.nc.f32 	%f8, [%rd10+8];
	add.s32 	%r25, %r23, 2752;
	mul.wide.u32 	%rd15, %r25, 4;
	add.s64 	%rd16, %rd2, %rd15;
	ld.global.nc.f32 	%f9, [%rd16];
	fma.rn.f32 	%f10, %f8, %f9, %f7;
	ld.global.nc.f32 	%f11, [%rd10+12];
	add.s32 	%r26, %r23, 4128;
	mul.wide.u32 	%rd17, %r26, 4;
	add.s64 	%rd18, %rd2, %rd17;
	ld.global.nc.f32 	%f12, [%rd18];
	fma.rn.f32 	%f13, %f11, %f12, %f10;
	ld.global.nc.f32 	%f14, [%rd10+16];
	add.s32 	%r27, %r23, 5504;
	mul.wide.u32 	%rd19, %r27, 4;
	add.s64 	%rd20, %rd2, %rd19;
	ld.global.nc.f32 	%f15, [%rd20];
	fma.rn.f32 	%f16, %f14, %f15, %f13;
	ld.global.nc.f32 	%f17, [%rd10+20];
	add.s32 	%r28, %r23, 6880;
	mul.wide.u32 	%rd21, %r28, 4;
	add.s64 	%rd22, %rd2, %rd21;
	ld.global.nc.f32 	%f18, [%rd22];
	fma.rn.f32 	%f19, %f17, %f18, %f16;
	ld.global.nc.f32 	%f20, [%rd10+24];
	add.s32 	%r29, %r23, 8256;
	mul.wide.u32 	%rd23, %r29, 4;
	add.s64 	%rd24, %rd2, %rd23;
	ld.global.nc.f32 	%f21, [%rd24];
	fma.rn.f32 	%f22, %f20, %f21, %f19;
	ld.global.nc.f32 	%f23, [%rd10+28];
	add.s32 	%r30, %r23, 9632;
	mul.wide.u32 	%rd25, %r30, 4;
	add.s64 	%rd26, %rd2, %rd25;
	ld.global.nc.f32 	%f24, [%rd26];
	fma.rn.f32 	%f25, %f23, %f24, %f22;
	st.global.f32 	[%rd1], %f25;
$L__BB42_5:
	add.s32 	%r31, %r31, 8;
	setp.ne.s32 	%p3, %r31, 512;
	@%p3 bra 	$L__BB42_3;
	ret;

}
	// .globl	default_function_kernel_38
.visible .entry default_function_kernel_38(
	.param .u64 .ptr .align 1 default_function_kernel_38_param_0,
	.param .u64 .ptr .align 1 default_function_kernel_38_param_1,
	.param .u64 .ptr .align 1 default_function_kernel_38_param_2
)
.maxntid 1024
{
	.reg .pred 	%p<4>;
	.reg .b32 	%r<32>;
	.reg .b32 	%f<26>;
	.reg .b64 	%rd<27>;

	ld.param.u64 	%rd6, [default_function_kernel_38_param_0];
	ld.param.u64 	%rd4, [default_function_kernel_38_param_1];
	ld.param.u64 	%rd5, [default_function_kernel_38_param_2];
	cvta.to.global.u64 	%rd7, %rd6;
	mov.u32 	%r1, %ctaid.x;
	shl.b32 	%r9, %r1, 1;
	mov.u32 	%r2, %tid.x;
	shr.u32 	%r10, %r2, 9;
	or.b32  	%r3, %r9, %r10;
	setp.gt.u32 	%p1, %r3, 128;
	shl.b32 	%r11, %r1, 10;
	or.b32  	%r4, %r11, %r2;
	mul.wide.u32 	%rd8, %r4, 4;
	add.s64 	%rd1, %rd7, %rd8;
	@%p1 bra 	$L__BB43_2;
	mov.b32 	%r12, 0;
	st.global.u32 	[%rd1], %r12;
$L__BB43_2:
	cvta.to.global.u64 	%rd2, %rd5;
	shl.b32 	%r14, %r1, 5;
	shr.u32 	%r15, %r2, 5;
	or.b32  	%r16, %r14, %r15;
	mul.hi.u32 	%r17, %r16, 799063683;
	shl.b32 	%r18, %r17, 6;
	and.b32  	%r5, %r18, -512;
	mul.hi.u32 	%r19, %r4, 799063683;
	shr.u32 	%r20, %r19, 8;
	mul.lo.s32 	%r21, %r20, 1376;
	sub.s32 	%r6, %r4, %r21;
	cvta.to.global.u64 	%rd3, %rd4;
	mov.b32 	%r31, 0;
$L__BB43_3:
	setp.gt.u32 	%p2, %r3, 128;
	@%p2 bra 	$L__BB43_5;
	ld.global.f32 	%f1, [%rd1];
	add.s32 	%r22, %r5, %r31;
	mul.wide.u32 	%rd9, %r22, 4;
	add.s64 	%rd10, %rd3, %rd9;
	ld.global.nc.f32 	%f2, [%rd10];
	mad.lo.s32 	%r23, %r31, 1376, %r6;
	mul.wide.u32 	%rd11, %r23, 4;
	add.s64 	%rd12, %rd2, %rd11;
	ld.global.nc.f32 	%f3, [%rd12];
	fma.rn.f32 	%f4, %f2, %f3, %f1;
	ld.global.nc.f32 	%f5, [%rd10+4];
	add.s32 	%r24, %r23, 1376;
	mul.wide.u32 	%rd13, %r24, 4;
	add.s64 	%rd14, %rd2, %rd13;
	ld.global.nc.f32 	%f6, [%rd14];
	fma.rn.f32 	%f7, %f5, %f6, %f4;
	ld.global.nc.f32 	%f8, [%rd10+8];
	add.s32 	%r25, %r23, 2752;
	mul.wide.u32 	%rd15, %r25, 4;
	add.s64 	%rd16, %rd2, %rd15;
	ld.global.nc.f32 	%f9, [%rd16];
	fma.rn.f32 	%f10, %f8, %f9, %f7;
	ld.global.nc.f32 	%f11, [%rd10+12];
	add.s32 	%r26, %r23, 4128;
	mul.wide.u32 	%rd17, %r26, 4;
	add.s64 	%rd18, %rd2, %rd17;
	ld.global.nc.f32 	%f12, [%rd18];
	fma.rn.f32 	%f13, %f11, %f12, %f10;
	ld.global.nc.f32 	%f14, [%rd10+16];
	add.s32 	%r27, %r23, 5504;
	mul.wide.u32 	%rd19, %r27, 4;
	add.s64 	%rd20, %rd2, %rd19;
	ld.global.nc.f32 	%f15, [%rd20];
	fma.rn.f32 	%f16, %f14, %f15, %f13;
	ld.global.nc.f32 	%f17, [%rd10+20];
	add.s32 	%r28, %r23, 6880;
	mul.wide.u32 	%rd21, %r28, 4;
	add.s64 	%rd22, %rd2, %rd21;
	ld.global.nc.f32 	%f18, [%rd22];
	fma.rn.f32 	%f19, %f17, %f18, %f16;
	ld.global.nc.f32 	%f20, [%rd10+24];
	add.s32 	%r29, %r23, 8256;
	mul.wide.u32 	%rd23, %r29, 4;
	add.s64 	%rd24, %rd2, %rd23;
	ld.global.nc.f32 	%f21, [%rd24];
	fma.rn.f32 	%f22, %f20, %f21, %f19;
	ld.global.nc.f32 	%f23, [%rd10+28];
	add.s32 	%r30, %r23, 9632;
	mul.wide.u32 	%rd25, %r30, 4;
	add.s64 	%rd26, %rd2, %rd25;
	ld.global.nc.f32 	%f24, [%rd26];
	fma.rn.f32 	%f25, %f23, %f24, %f22;
	st.global.f32 	[%rd1], %f25;
$L__BB43_5:
	add.s32 	%r31, %r31, 8;
	setp.ne.s32 	%p3, %r31, 512;
	@%p3 bra 	$L__BB43_3;
	ret;

}
	// .globl	default_function_kernel_42
.visible .entry default_function_kernel_42(
	.param .u64 .ptr .align 1 default_function_kernel_42_param_0,
	.param .u64 .ptr .align 1 default_function_kernel_42_param_1
)
.maxntid 1024
{
	.reg .pred 	%p<2>;
	.reg .b32 	%r<8>;
	.reg .b32 	%f<4>;
	.reg .b64 	%rd<8>;

	ld.param.u64 	%rd1, [default_function_kernel_42_param_0];
	ld.param.u64 	%rd2, [default_function_kernel_42_param_1];
	mov.u32 	%r1, %ctaid.x;
	shl.b32 	%r3, %r1, 1;
	mov.u32 	%r2, %tid.x;
	shr.u32 	%r4, %r2, 9;
	or.b32  	%r5, %r3, %r4;
	setp.gt.u32 	%p1, %r5, 128;
	@%p1 bra 	$L__BB44_2;
	cvta.to.global.u64 	%rd3, %rd1;
	cvta.to.global.u64 	%rd4, %rd2;
	shl.b32 	%r6, %r1, 10;
	or.b32  	%r7, %r6, %r2;
	mul.wide.u32 	%rd5, %r7, 4;
	add.s64 	%rd6, %rd3, %rd5;
	ld.global.f32 	%f1, [%rd6];
	add.s64 	%rd7, %rd4, %rd5;
	ld.global.nc.f32 	%f2, [%rd7];
	mul.f32 	%f3, %f1, %f2;
	st.global.f32 	[%rd6], %f3;
$L__BB44_2:
	ret;

}
	// .globl	default_function_kernel_36
.visible .entry default_function_kernel_36(
	.param .u64 .ptr .align 1 default_function_kernel_36_param_0,
	.param .u64 .ptr .align 1 default_function_kernel_36_param_1,
	.param .u64 .ptr .align 1 default_function_kernel_36_param_2
)
.maxntid 1024
{
	.reg .b32 	%r<9>;
	.reg .b32 	%f<9>;
	.reg .b64 	%rd<14>;

	ld.param.u64 	%rd1, [default_function_kernel_36_param_0];
	ld.param.u64 	%rd2, [default_function_kernel_36_param_1];
	ld.param.u64 	%rd3, [default_function_kernel_36_param_2];
	cvta.to.global.u64 	%rd4, %rd2;
	cvta.to.global.u64 	%rd5, %rd1;
	cvta.to.global.u64 	%rd6, %rd3;
	mov.u32 	%r1, %ctaid.x;
	shl.b32 	%r2, %r1, 10;
	mov.u32 	%r3, %tid.x;
	or.b32  	%r4, %r2, %r3;
	mul.wide.u32 	%rd7, %r4, 4;
	add.s64 	%rd8, %rd6, %rd7;
	ld.global.f32 	%f1, [%rd8];
	shl.b32 	%r5, %r3, 2;
	cvt.u64.u32 	%rd9, %r5;
	and.b64  	%rd10, %rd9, 2044;
	add.s64 	%rd11, %rd5, %rd10;
	ld.global.nc.f32 	%f2, [%rd11];
	mul.f32 	%f3, %f1, %f2;
	shl.b32 	%r6, %r1, 1;
	shr.u32 	%r7, %r3, 9;
	or.b32  	%r8, %r6, %r7;
	mul.wide.u32 	%rd12, %r8, 4;
	add.s64 	%rd13, %rd4, %rd12;
	ld.global.nc.f32 	%f4, [%rd13];
	fma.rn.f32 	%f5, %f4, 0f3B000000, 0f3727C5AC;
	sqrt.rn.f32 	%f6, %f5;
	rcp.rn.f32 	%f7, %f6;
	mul.f32 	%f8, %f3, %f7;
	st.global.f32 	[%rd8], %f8;
	ret;

}


// ===== COMPILED SASS (sm_100) =====

	.target	sm_100

	.elftype	@"ET_EXEC"


//--------------------- .note.nv.tkinfo           --------------------------
	.section	.note.nv.tkinfo,"",@"SHT_NOTE"
	.sectionflags	@"SHF_NOTE_NV_TKINFO"
	.tkinfo
        /*0018*/ 	.word	0x00000002
        /*0030*/ 	.string	""
        /*0030*/ 	.string	"ptxas"
        /*0030*/ 	.string	"Cuda compilation tools, release 13.0, V13.0.88"
        /*0030*/ 	.string	"Build cuda_13.0.r13.0/compiler.36424714_0"
        /*0030*/ 	.string	"-arch sm_100 -m 64 "



//--------------------- .note.nv.cuinfo           --------------------------
	.section	.note.nv.cuinfo,"",@"SHT_NOTE"
	.sectionflags	@"SHF_NOTE_NV_CUINFO"
        /*0018*/ 	.short	0x0002
        /*001a*/ 	.short	0x0064
        /*001c*/ 	.short	0x0082
	.zero		2


//--------------------- .nv.info                  --------------------------
	.section	.nv.info,"",@"SHT_CUDA_INFO"
	.align	4


	//----- nvinfo : EIATTR_REGCOUNT
	.align		4
        /*0000*/ 	.byte	0x04, 0x2f
        /*0002*/ 	.short	(.L_1 - .L_0)
	.align		4
.L_0:
        /*0004*/ 	.word	index@(default_function_kernel_13)
        /*0008*/ 	.word	0x0000000a


	//----- nvinfo : EIATTR_FRAME_SIZE
	.align		4
.L_1:
        /*000c*/ 	.byte	0x04, 0x11
        /*000e*/ 	.short	(.L_3 - .L_2)
	.align		4
.L_2:
        /*0010*/ 	.word	index@(default_function_kernel_13)
        /*0014*/ 	.word	0x00000000


	//----- nvinfo : EIATTR_REGCOUNT
	.align		4
.L_3:
        /*0018*/ 	.byte	0x04, 0x2f
        /*001a*/ 	.short	(.L_5 - .L_4)
	.align		4
.L_4:
        /*001c*/ 	.word	index@(default_function_kernel_37)
        /*0020*/ 	.word	0x0000000a


	//----- nvinfo : EIATTR_FRAME_SIZE
	.align		4
.L_5:
        /*0024*/ 	.byte	0x04, 0x11
        /*0026*/ 	.short	(.L_7 - .L_6)
	.align		4
.L_6:
        /*0028*/ 	.word	index@(default_function_kernel_37)
        /*002c*/ 	.word	0x00000000


	//----- nvinfo : EIATTR_REGCOUNT
	.align		4
.L_7:
        /*0030*/ 	.byte	0x04, 0x2f
        /*0032*/ 	.short	(.L_9 - .L_8)
	.align		4
.L_8:
        /*0034*/ 	.word	index@(default_function_kernel_22)
        /*0038*/ 	.word	0x00000020


	//----- nvinfo : EIATTR_FRAME_SIZE
	.align		4
.L_9:
        /*003c*/ 	.byte	0x04, 0x11
        /*003e*/ 	.short	(.L_11 - .L_10)
	.align		4
.L_10:
        /*0040*/ 	.word	index@(default_function_kernel_22)
        /*0044*/ 	.word	0x00000000


	//----- nvinfo : EIATTR_REGCOUNT
	.align		4
.L_11:
        /*0048*/ 	.byte	0x04, 0x2f
        /*004a*/ 	.short	(.L_13 - .L_12)
	.align		4
.L_12:
        /*004c*/ 	.word	index@(default_function_kernel_39)
        /*0050*/ 	.word	0x0000000e


	//----- nvinfo : EIATTR_FRAME_SIZE
	.align		4
.L_13:
        /*0054*/ 	.byte	0x04, 0x11
        /*0056*/ 	.short	(.L_15 - .L_14)
	.align		4
.L_14:
        /*0058*/ 	.word	index@($__internal_5_$__cuda_sm20_rcp_rn_f32_slowpath)
        /*005c*/ 	.word	0x00000000


	//----- nvinfo : EIATTR_FRAME_SIZE
	.align		4
.L_15:
        /*0060*/ 	.byte	0x04, 0x11
        /*0062*/ 	.short	(.L_17 - .L_16)
	.align		4
.L_16:
        /*0064*/ 	.word	index@(default_function_kernel_39)
        /*0068*/ 	.word	0x00000000


	//----- nvinfo : EIATTR_REGCOUNT
	.align		4
.L_17:
        /*006c*/ 	.byte	0x04, 0x2f
        /*006e*/ 	.short	(.L_19 - .L_18)
	.align		4
.L_18:
        /*0070*/ 	.word	index@(default_function_kernel_28)
        /*0074*/ 	.word	0x0000000a


	//----- nvinfo : EIATTR_FRAME_SIZE
	.align		4
.L_19:
        /*0078*/ 	.byte	0x04, 0x11
        /*007a*/ 	.short	(.L_21 - .L_20)
	.align		4
.L_20:
        /*007c*/ 	.word	index@(default_function_kernel_28)
        /*0080*/ 	.word	0x00000000


	//----- nvinfo : EIATTR_REGCOUNT
	.align		4
.L_21:
        /*0084*/ 	.byte	0x04, 0x2f
        /*0086*/ 	.short	(.L_23 - .L_22)
	.align		4
.L_22:
        /*0088*/ 	.word	index@(default_function_kernel_8)
        /*008c*/ 	.word	0x0000000c


	//----- nvinfo : EIATTR_FRAME_SIZE
	.align		4
.L_23:
        /*0090*/ 	.byte	0x04, 0x11
        /*0092*/ 	.short	(.L_25 - .L_24)
	.align		4
.L_24:
        /*0094*/ 	.word	index@(default_function_kernel_8)
        /*0098*/ 	.word	0x00000000


	//----- nvinfo : EIATTR_REGCOUNT
	.align		4
.L_25:
        /*009c*/ 	.byte	0x04, 0x2f
        /*009e*/ 	.short	(.L_27 - .L_26)
	.align		4
.L_26:
        /*00a0*/ 	.word	index@(default_function_kernel)
        /*00a4*/ 	.word	0x0000000a


	//----- nvinfo : EIATTR_FRAME_SIZE
	.align		4
.L_27:
        /*00a8*/ 	.byte	0x04, 0x11
        /*00aa*/ 	.short	(.L_29 - .L_28)
	.align		4
.L_28:
        /*00ac*/ 	.word	index@(default_function_kernel)
        /*00b0*/ 	.word	0x00000000


	//----- nvinfo : EIATTR_REGCOUNT
	.align		4
.L_29:
        /*00b4*/ 	.byte	0x04, 0x2f
        /*00b6*/ 	.short	(.L_31 - .L_30)
	.align		4
.L_30:
        /*00b8*/ 	.word	index@(default_function_kernel_15)
        /*00bc*/ 	.word	0x0000000a


	//----- nvinfo : EIATTR_FRAME_SIZE
	.align		4
.L_31:
        /*00c0*/ 	.byte	0x04, 0x11
        /*00c2*/ 	.short	(.L_33 - .L_32)
	.align		4
.L_32:
        /*00c4*/ 	.word	index@(default_function_kernel_15)
        /*00c8*/ 	.word	0x00000000


	//----- nvinfo : EIATTR_REGCOUNT
	.align		4
.L_33:
        /*00cc*/ 	.byte	0x04, 0x2f
        /*00ce*/ 	.short	(.L_35 - .L_34)
	.align		4
.L_34:
        /*00d0*/ 	.word	index@(default_function_kernel_40)
        /*00d4*/ 	.word	0x0000000a


	//----- nvinfo : EIATTR_FRAME_SIZE
	.align		4
.L_35:
        /*00d8*/ 	.byte	0x04, 0x11
        /*00da*/ 	.short	(.L_37 - .L_36)
	.align		4
.L_36:
        /*00dc*/ 	.word	index@(default_function_kernel_40)
        /*00e0*/ 	.word	0x00000000


	//----- nvinfo : EIATTR_REGCOUNT
	.align		4
.L_37:
        /*00e4*/ 	.byte	0x04, 0x2f
        /*00e6*/ 	.short	(.L_39 - .L_38)
	.align		4
.L_38:
        /*00e8*/ 	.word	index@(default_function_kernel_2)
        /*00ec*/ 	.word	0x0000000a


	//----- nvinfo : EIATTR_FRAME_SIZE
	.align		4
.L_39:
        /*00f0*/ 	.byte	0x04, 0x11
        /*00f2*/ 	.short	(.L_41 - .L_40)
	.align		4
.L_40:
        /*00f4*/ 	.word	index@(default_function_kernel_2)
        /*00f8*/ 	.word	0x00000000


	//----- nvinfo : EIATTR_REGCOUNT
	.align		4
.L_41:
        /*00fc*/ 	.byte	0x04, 0x2f
        /*00fe*/ 	.short	(.L_43 - .L_42)
	.align		4
.L_42:
        /*0100*/ 	.word	index@(default_function_kernel_11)
        /*0104*/ 	.word	0x00000010


	//----- nvinfo : EIATTR_FRAME_SIZE
	.align		4
.L_43:
        /*0108*/ 	.byte	0x04, 0x11
        /*010a*/ 	.short	(.L_45 - .L_44)
	.align		4
.L_44:
        /*010c*/ 	.word	index@(default_function_kernel_11)
        /*0110*/ 	.word	0x00000000


	//----- nvinfo : EIATTR_REGCOUNT
	.align		4
.L_45:
        /*0114*/ 	.byte	0x04, 0x2f
        /*0116*/ 	.short	(.L_47 - .L_46)
	.align		4
.L_46:
        /*0118*/ 	.word	index@(default_function_kernel_19)
        /*011c*/ 	.word	0x00000010


	//----- nvinfo : EIATTR_FRAME_SIZE
	.align		4
.L_47:
        /*0120*/ 	.byte	0x04, 0x11
        /*0122*/ 	.short	(.L_49 - .L_48)
	.align		4
.L_48:
        /*0124*/ 	.word	index@(default_function_kernel_19)
        /*0128*/ 	.word	0x00000000


	//----- nvinfo : EIATTR_REGCOUNT
	.align		4
.L_49:
        /*012c*/ 	.byte	0x04, 0x2f
        /*012e*/ 	.short	(.L_51 - .L_50)
	.align		4
.L_50:
        /*0130*/ 	.word	index@(default_function_kernel_23)
        /*0134*/ 	.word	0x0000001e


	//----- nvinfo : EIATTR_FRAME_SIZE
	.align		4
.L_51:
        /*0138*/ 	.byte	0x04, 0x11
        /*013a*/ 	.short	(.L_53 - .L_52)
	.align		4
.L_52:
        /*013c*/ 	.word	index@(default_function_kernel_23)
        /*0140*/ 	.word	0x00000000


	//----- nvinfo : EIATTR_REGCOUNT
	.align		4
.L_53:
        /*0144*/ 	.byte	0x04, 0x2f
        /*0146*/ 	.short	(.L_55 - .L_54)
	.align		4
.L_54:
        /*0148*/ 	.word	index@(default_function_kernel_9)
        /*014c*/ 	.word	0x0000000c


	//----- nvinfo : EIATTR_FRAME_SIZE
	.align		4
.L_55:
        /*0150*/ 	.byte	0x04, 0x11
        /*0152*/ 	.short	(.L_57 - .L_56)
	.align		4
.L_56:
        /*0154*/ 	.word	index@(default_function_kernel_9)
        /*0158*/ 	.word	0x00000000


	//----- nvinfo : EIATTR_REGCOUNT
	.align		4
.L_57:
        /*015c*/ 	.byte	0x04, 0x2f
        /*015e*/ 	.short	(.L_59 - .L_58)
	.align		4
.L_58:
        /*0160*/ 	.word	index@(default_function_kernel_16)
        /*0164*/ 	.word	0x0000000c


	//----- nvinfo : EIATTR_FRAME_SIZE
	.align		4
.L_59:
        /*0168*/ 	.byte	0x04, 0x11
        /*016a*/ 	.short	(.L_61 - .L_60)
	.align		4
.L_60:
        /*016c*/ 	.word	index@(default_function_kernel_16)
        /*0170*/ 	.word	0x00000000


	//----- nvinfo : EIATTR_REGCOUNT
	.align		4
.L_61:
        /*0174*/ 	.byte	0x04, 0x2f
        /*0176*/ 	.short	(.L_63 - .L_62)
	.align		4
.L_62:
        /*0178*/ 	.word	index@(default_function_kernel_4)
        /*017c*/ 	.word	0x00000010


	//----- nvinfo : EIATTR_FRAME_SIZE
	.align		4
.L_63:
        /*0180*/ 	.byte	0x04, 0x11
        /*0182*/ 	.short	(.L_65 - .L_64)
	.align		4
.L_64:
        /*0184*/ 	.word	index@($__internal_4_$__cuda_sm20_sqrt_rn_f32_slowpath)
        /*0188*/ 	.word	0x00000000


	//----- nvinfo : EIATTR_FRAME_SIZE
	.align		4
.L_65:
        /*018c*/ 	.byte	0x04, 0x11
        /*018e*/ 	.short	(.L_67 - .L_66)
	.align		4
.L_66:
        /*0190*/ 	.word	index@($__internal_3_$__cuda_sm20_rcp_rn_f32_slowpath)
        /*0194*/ 	.word	0x00000000


	//----- nvinfo : EIATTR_FRAME_SIZE
	.align		4
.L_67:
        /*0198*/ 	.byte	0x04, 0x11
        /*019a*/ 	.short	(.L_69 - .L_68)
	.align		4
.L_68:
        /*019c*/ 	.word	index@(default_function_kernel_4)
        /*01a0*/ 	.word	0x00000000


	//----- nvinfo : EIATTR_REGCOUNT
	.align		4
.L_69:
        /*01a4*/ 	.byte	0x04, 0x2f
        /*01a6*/ 	.short	(.L_71 - .L_70)
	.align		4
.L_70:
        /*01a8*/ 	.word	index@(default_function_kernel_25)
        /*01ac*/ 	.word	0x0000001f


	//----- nvinfo : EIATTR_FRAME_SIZE
	.align		4
.L_71:
        /*01b0*/ 	.byte	0x04, 0x11
        /*01b2*/ 	.short	(.L_73 - .L_72)
	.align		4
.L_72:
        /*01b4*/ 	.word	index@(default_function_kernel_25)
        /*01b8*/ 	.word	0x00000000


	//----- nvinfo : EIATTR_REGCOUNT
	.align		4
.L_73:
        /*01bc*/ 	.byte	0x04, 0x2f
        /*01be*/ 	.short	(.L_75 - .L_74)
	.align		4
.L_74:
        /*01c0*/ 	.word	index@(default_function_kernel_45)
        /*01c4*/ 	.word	0x0000000c


	//----- nvinfo : EIATTR_FRAME_SIZE
	.align		4
.L_75:
        /*01c8*/ 	.byte	0x04, 0x11
        /*01ca*/ 	.short	(.L_77 - .L_76)
	.align		4
.L_76:
        /*01cc*/ 	.word	index@(default_function_kernel_45)
        /*01d0*/ 	.word	0x00000000


	//----- nvinfo : EIATTR_REGCOUNT
	.align		4
.L_77:
        /*01d4*/ 	.byte	0x04, 0x2f
        /*01d6*/ 	.short	(.L_79 - .L_78)
	.align		4
.L_78:
        /*01d8*/ 	.word	index@(default_function_kernel_7)
        /*01dc*/ 	.word	0x0000000a


	//----- nvinfo : EIATTR_FRAME_SIZE
	.align		4
.L_79:
        /*01e0*/ 	.byte	0x04, 0x11
        /*01e2*/ 	.short	(.L_81 - .L_80)
	.align		4
.L_80:
        /*01e4*/ 	.word	index@(default_function_kernel_7)
        /*01e8*/ 	.word	0x00000000


	//----- nvinfo : EIATTR_REGCOUNT
	.align		4
.L_81:
        /*01ec*/ 	.byte	0x04, 0x2f
        /*01ee*/ 	.short	(.L_83 - .L_82)
	.align		4
.L_82:
        /*01f0*/ 	.word	index@(default_function_kernel_6)
        /*01f4*/ 	.word	0x0000001e


	//----- nvinfo : EIATTR_FRAME_SIZE
	.align		4
.L_83:
        /*01f8*/ 	.byte	0x04, 0x11
        /*01fa*/ 	.short	(.L_85 - .L_84)
	.align		4
.L_84:
        /*01fc*/ 	.word	index@(default_function_kernel_6)
        /*0200*/ 	.word	0x00000000


	//----- nvinfo : EIATTR_REGCOUNT
	.align		4
.L_85:
        /*0204*/ 	.byte	0x04, 0x2f
        /*0206*/ 	.short	(.L_87 - .L_86)
	.align		4
.L_86:
        /*0208*/ 	.word	index@(default_function_kernel_32)
        /*020c*/ 	.word	0x0000000a


	//----- nvinfo : EIATTR_FRAME_SIZE
	.align		4
.L_87:
        /*0210*/ 	.byte	0x04, 0x11
        /*0212*/ 	.short	(.L_89 - .L_88)
	.align		4
.L_88:
        /*0214*/ 	.word	index@(default_function_kernel_32)
        /*0218*/ 	.word	0x00000000


	//----- nvinfo : EIATTR_REGCOUNT
	.align		4
.L_89:
        /*021c*/ 	.byte	0x04, 0x2f
        /*021e*/ 	.short	(.L_91 - .L_90)
	.align		4
.L_90:
        /*0220*/ 	.word	index@(default_function_kernel_33)
        /*0224*/ 	.word	0x0000000a


	//----- nvinfo : EIATTR_FRAME_SIZE
	.align		4
.L_91:
        /*0228*/ 	.byte	0x04, 0x11
        /*022a*/ 	.short	(.L_93 - .L_92)
	.align		4
.L_92:
        /*022c*/ 	.word	index@(default_function_kernel_33)
        /*0230*/ 	.word	0x00000000


	//----- nvinfo : EIATTR_REGCOUNT
	.align		4
.L_93:
        /*0234*/ 	.byte	0x04, 0x2f
        /*0236*/ 	.short	(.L_95 - .L_94)
	.align		4
.L_94:
        /*0238*/ 	.word	index@(default_function_kernel_20)
        /*023c*/ 	.word	0x0000000c


	//----- nvinfo : EIATTR_FRAME_SIZE
	.align		4
.L_95:
        /*0240*/ 	.byte	0x04, 0x11
        /*0242*/ 	.short	(.L_97 - .L_96)
	.align		4
.L_96:
        /*0244*/ 	.word	index@(default_function_kernel_20)
        /*0248*/ 	.word	0x00000000


	//----- nvinfo : EIATTR_REGCOUNT
	.align		4
.L_97:
        /*024c*/ 	.byte	0x04, 0x2f
        /*024e*/ 	.short	(.L_99 - .L_98)
	.align		4
.L_98:
        /*0250*/ 	.word	index@(default_function_kernel_12)
        /*0254*/ 	.word	0x0000000c


	//----- nvinfo : EIATTR_FRAME_SIZE
	.align		4
.L_99:
        /*0258*/ 	.byte	0x04, 0x11
        /*025a*/ 	.short	(.L_101 - .L_100)
	.align		4
.L_100:
        /*025c*/ 	.word	index@(default_function_kernel_12)
        /*0260*/ 	.word	0x00000000


	//----- nvinfo : EIATTR_REGCOUNT
	.align		4
.L_101:
        /*0264*/ 	.byte	0x04, 0x2f
        /*0266*/ 	.short	(.L_103 - .L_102)
	.align		4
.L_102:
        /*0268*/ 	.word	index@(default_function_kernel_3)
        /*026c*/ 	.word	0x0000001e


	//----- nvinfo : EIATTR_FRAME_SIZE
	.align		4
.L_103:
        /*0270*/ 	.byte	0x04, 0x11
        /*0272*/ 	.short	(.L_105 - .L_104)
	.align		4
.L_104:
        /*0274*/ 	.word	index@(default_function_kernel_3)
        /*0278*/ 	.word	0x00000000


	//----- nvinfo : EIATTR_REGCOUNT
	.align		4
.L_105:
        /*027c*/ 	.byte	0x04, 0x2f
        /*027e*/ 	.short	(.L_107 - .L_106)
	.align		4
.L_106:
        /*0280*/ 	.word	index@(default_function_kernel_10)
        /*0284*/ 	.word	0x0000000c


	//----- nvinfo : EIATTR_FRAME_SIZE
	.align		4
.L_107:
        /*0288*/ 	.byte	0x04, 0x11
        /*028a*/ 	.short	(.L_109 - .L_108)
	.align		4
.L_108:
        /*028c*/ 	.word	index@(default_function_kernel_10)
        /*0290*/ 	.word	0x00000000


	//----- nvinfo : EIATTR_REGCOUNT
	.align		4
.L_109:
        /*0294*/ 	.byte	0x04, 0x2f
        /*0296*/ 	.short	(.L_111 - .L_110)
	.align		4
.L_110:
        /*0298*/ 	.word	index@(default_function_kernel_5)
        /*029c*/ 	.word	0x0000000a


	//----- nvinfo : EIATTR_FRAME_SIZE
	.align		4
.L_111:
        /*02a0*/ 	.byte	0x04, 0x11
        /*02a2*/ 	.short	(.L_113 - .L_112)
	.align		4
.L_112:
        /*02a4*/ 	.word	index@(default_function_kernel_5)
        /*02a8*/ 	.word	0x00000000


	//----- nvinfo : EIATTR_REGCOUNT
	.align		4
.L_113:
        /*02ac*/ 	.byte	0x04, 0x2f
        /*02ae*/ 	.short	(.L_115 - .L_114)
	.align		4
.L_114:
        /*02b0*/ 	.word	index@(default_function_kernel_24)
        /*02b4*/ 	.word	0x0000000c


	//----- nvinfo : EIATTR_FRAME_SIZE
	.align		4
.L_115:
        /*02b8*/ 	.byte	0x04, 0x11
        /*02ba*/ 	.short	(.L_117 - .L_116)
	.align		4
.L_116:
        /*02bc*/ 	.word	index@(default_function_kernel_24)
        /*02c0*/ 	.word	0x00000000


	//----- nvinfo : EIATTR_REGCOUNT
	.align		4
.L_117:
        /*02c4*/ 	.byte	0x04, 0x2f
        /*02c6*/ 	.short	(.L_119 - .L_118)
	.align		4
.L_118:
        /*02c8*/ 	.word	index@(default_function_kernel_30)
        /*02cc*/ 	.word	0x0000000c


	//----- nvinfo : EIATTR_FRAME_SIZE
	.align		4
.L_119:
        /*02d0*/ 	.byte	0x04, 0x11
        /*02d2*/ 	.short	(.L_121 - .L_120)
	.align		4
.L_120:
        /*02d4*/ 	.word	index@(default_function_kernel_30)
        /*02d8*/ 	.word	0x00000000


	//----- nvinfo : EIATTR_REGCOUNT
	.align		4
.L_121:
        /*02dc*/ 	.byte	0x04, 0x2f
        /*02de*/ 	.short	(.L_123 - .L_122)
	.align		4
.L_122:
        /*02e0*/ 	.word	index@(default_function_kernel_43)
        /*02e4*/ 	.word	0x00000020


	//----- nvinfo : EIATTR_FRAME_SIZE
	.align		4
.L_123:
        /*02e8*/ 	.byte	0x04, 0x11
        /*02ea*/ 	.short	(.L_125 - .L_124)
	.align		4
.L_124:
        /*02ec*/ 	.word	index@(default_function_kernel_43)
        /*02f0*/ 	.word	0x00000000


	//----- nvinfo : EIATTR_REGCOUNT
	.align		4
.L_125:
        /*02f4*/ 	.byte	0x04, 0x2f
        /*02f6*/ 	.short	(.L_127 - .L_126)
	.align		4
.L_126:
        /*02f8*/ 	.word	index@(default_function_kernel_17)
        /*02fc*/ 	.word	0x0000000c


	//----- nvinfo : EIATTR_FRAME_SIZE
	.align		4
.L_127:
        /*0300*/ 	.byte	0x04, 0x11
        /*0302*/ 	.short	(.L_129 - .L_128)
	.align		4
.L_128:
        /*0304*/ 	.word	index@(default_function_kernel_17)
        /*0308*/ 	.word	0x00000000


	//----- nvinfo : EIATTR_REGCOUNT
	.align		4
.L_129:
        /*030c*/ 	.byte	0x04, 0x2f
        /*030e*/ 	.short	(.L_131 - .L_130)
	.align		4
.L_130:
        /*0310*/ 	.word	index@(default_function_kernel_29)
        /*0314*/ 	.word	0x0000001e


	//----- nvinfo : EIATTR_FRAME_SIZE
	.align		4
.L_131:
        /*0318*/ 	.byte	0x04, 0x11
        /*031a*/ 	.short	(.L_133 - .L_132)
	.align		4
.L_132:
        /*031c*/ 	.word	index@(default_function_kernel_29)
        /*0320*/ 	.word	0x00000000


	//----- nvinfo : EIATTR_REGCOUNT
	.align		4
.L_133:
        /*0324*/ 	.byte	0x04, 0x2f
        /*0326*/ 	.short	(.L_135 - .L_134)
	.align		4
.L_134:
        /*0328*/ 	.word	index@(default_function_kernel_18)
        /*032c*/ 	.word	0x0000000c


	//----- nvinfo : EIATTR_FRAME_SIZE
	.align		4
.L_135:
        /*0330*/ 	.byte	0x04, 0x11
        /*0332*/ 	.short	(.L_137 - .L_136)
	.align		4
.L_136:
        /*0334*/ 	.word	index@(default_function_kernel_18)
        /*0338*/ 	.word	0x00000000


	//----- nvinfo : EIATTR_REGCOUNT
	.align		4
.L_137:
        /*033c*/ 	.byte	0x04, 0x2f
        /*033e*/ 	.short	(.L_139 - .L_138)
	.align		4
.L_138:
        /*0340*/ 	.word	index@(default_function_kernel_31)
        /*0344*/ 	.word	0x0000001e


	//----- nvinfo : EIATTR_FRAME_SIZE
	.align		4
.L_139:
        /*0348*/ 	.byte	0x04, 0x11
        /*034a*/ 	.short	(.L_141 - .L_140)
	.align		4
.L_140:
        /*034c*/ 	.word	index@(default_function_kernel_31)
        /*0350*/ 	.word	0x00000000


	//----- nvinfo : EIATTR_REGCOUNT
	.align		4
.L_141:
        /*0354*/ 	.byte	0x04, 0x2f
        /*0356*/ 	.short	(.L_143 - .L_142)
	.align		4
.L_142:
        /*0358*/ 	.word	index@(default_function_kernel_1)
        /*035c*/ 	.word	0x0000000a


	//----- nvinfo : EIATTR_FRAME_SIZE
	.align		4
.L_143:
        /*0360*/ 	.byte	0x04, 0x11
        /*0362*/ 	.short	(.L_145 - .L_144)
	.align		4
.L_144:
        /*0364*/ 	.word	index@(default_function_kernel_1)
        /*0368*/ 	.word	0x00000000


	//----- nvinfo : EIATTR_REGCOUNT
	.align		4
.L_145:
        /*036c*/ 	.byte	0x04, 0x2f
        /*036e*/ 	.short	(.L_147 - .L_146)
	.align		4
.L_146:
        /*0370*/ 	.word	index@(default_function_kernel_14)
        /*0374*/ 	.word	0x0000001e


	//----- nvinfo : EIATTR_FRAME_SIZE
	.align		4
.L_147:
        /*0378*/ 	.byte	0x04, 0x11
        /*037a*/ 	.short	(.L_149 - .L_148)
	.align		4
.L_148:
        /*037c*/ 	.word	index@(default_function_kernel_14)
        /*0380*/ 	.word	0x00000000


	//----- nvinfo : EIATTR_REGCOUNT
	.align		4
.L_149:
        /*0384*/ 	.byte	0x04, 0x2f
        /*0386*/ 	.short	(.L_151 - .L_150)
	.align		4
.L_150:
        /*0388*/ 	.word	index@(default_function_kernel_21)
        /*038c*/ 	.word	0x0000000a


	//----- nvinfo : EIATTR_FRAME_SIZE
	.align		4
.L_151:
        /*0390*/ 	.byte	0x04, 0x11
        /*0392*/ 	.short	(.L_153 - .L_152)
	.align		4
.L_152:
        /*0394*/ 	.word	index@(default_function_kernel_21)
        /*0398*/ 	.word	0x00000000


	//----- nvinfo : EIATTR_REGCOUNT
	.align		4
.L_153:
        /*039c*/ 	.byte	0x04, 0x2f
        /*039e*/ 	.short	(.L_155 - .L_154)
	.align		4
.L_154:
        /*03a0*/ 	.word	index@(default_function_kernel_35)
        /*03a4*/ 	.word	0x0000001e


	//----- nvinfo : EIATTR_FRAME_SIZE
	.align		4
.L_155:
        /*03a8*/ 	.byte	0x04, 0x11
        /*03aa*/ 	.short	(.L_157 - .L_156)
	.align		4
.L_156:
        /*03ac*/ 	.word	index@(default_function_kernel_35)
        /*03b0*/ 	.word	0x00000000


	//----- nvinfo : EIATTR_REGCOUNT
	.align		4
.L_157:
        /*03b4*/ 	.byte	0x04, 0x2f
        /*03b6*/ 	.short	(.L_159 - .L_158)
	.align		4
.L_158:
        /*03b8*/ 	.word	index@(default_function_kernel_27)
        /*03bc*/ 	.word	0x0000001e


	//----- nvinfo : EIATTR_FRAME_SIZE
	.align		4
.L_159:
        /*03c0*/ 	.byte	0x04, 0x11
        /*03c2*/ 	.short	(.L_161 - .L_160)
	.align		4
.L_160:
        /*03c4*/ 	.word	index@(default_function_kernel_27)
        /*03c8*/ 	.word	0x00000000


	//----- nvinfo : EIATTR_REGCOUNT
	.align		4
.L_161:
        /*03cc*/ 	.byte	0x04, 0x2f
        /*03ce*/ 	.short	(.L_163 - .L_162)
	.align		4
.L_162:
        /*03d0*/ 	.word	index@(default_function_kernel_34)
        /*03d4*/ 	.word	0x0000000a


	//----- nvinfo : EIATTR_FRAME_SIZE
	.align		4
.L_163:
        /*03d8*/ 	.byte	0x04, 0x11
        /*03da*/ 	.short	(.L_165 - .L_164)
	.align		4
.L_164:
        /*03dc*/ 	.word	index@(default_function_kernel_34)
        /*03e0*/ 	.word	0x00000000


	//----- nvinfo : EIATTR_REGCOUNT
	.align		4
.L_165:
        /*03e4*/ 	.byte	0x04, 0x2f
        /*03e6*/ 	.short	(.L_167 - .L_166)
	.align		4
.L_166:
        /*03e8*/ 	.word	index@(default_function_kernel_26)
        /*03ec*/ 	.word	0x00000010


	//----- nvinfo : EIATTR_FRAME_SIZE
	.align		4
.L_167:
        /*03f0*/ 	.byte	0x04, 0x11
        /*03f2*/ 	.short	(.L_169 - .L_168)
	.align		4
.L_168:
        /*03f4*/ 	.word	index@($__internal_2_$__cuda_sm3x_div_rn_noftz_f32_slowpath)
        /*03f8*/ 	.word	0x00000000


	//----- nvinfo : EIATTR_FRAME_SIZE
	.align		4
.L_169:
        /*03fc*/ 	.byte	0x04, 0x11
        /*03fe*/ 	.short	(.L_171 - .L_170)
	.align		4
.L_170:
        /*0400*/ 	.word	index@(default_function_kernel_26)
        /*0404*/ 	.word	0x00000000


	//----- nvinfo : EIATTR_REGCOUNT
	.align		4
.L_171:
        /*0408*/ 	.byte	0x04, 0x2f
        /*040a*/ 	.short	(.L_173 - .L_172)
	.align		4
.L_172:
        /*040c*/ 	.word	index@(default_function_kernel_44)
        /*0410*/ 	.word	0x0000000a


	//----- nvinfo : EIATTR_FRAME_SIZE
	.align		4
.L_173:
        /*0414*/ 	.byte	0x04, 0x11
        /*0416*/ 	.short	(.L_175 - .L_174)
	.align		4
.L_174:
        /*0418*/ 	.word	index@(default_function_kernel_44)
        /*041c*/ 	.word	0x00000000


	//----- nvinfo : EIATTR_REGCOUNT
	.align		4
.L_175:
        /*0420*/ 	.byte	0x04, 0x2f
        /*0422*/ 	.short	(.L_177 - .L_176)
	.align		4
.L_176:
        /*0424*/ 	.word	index@(default_function_kernel_41)
        /*0428*/ 	.word	0x00000020


	//----- nvinfo : EIATTR_FRAME_SIZE
	.align		4
.L_177:
        /*042c*/ 	.byte	0x04, 0x11
        /*042e*/ 	.short	(.L_179 - .L_178)
	.align		4
.L_178:
        /*0430*/ 	.word	index@(default_function_kernel_41)
        /*0434*/ 	.word	0x00000000


	//----- nvinfo : EIATTR_REGCOUNT
	.align		4
.L_179:
        /*0438*/ 	.byte	0x04, 0x2f
        /*043a*/ 	.short	(.L_181 - .L_180)
	.align		4
.L_180:
        /*043c*/ 	.word	index@(default_function_kernel_38)
        /*0440*/ 	.word	0x00000020


	//----- nvinfo : EIATTR_FRAME_SIZE
	.align		4
.L_181:
        /*0444*/ 	.byte	0x04, 0x11
        /*0446*/ 	.short	(.L_183 - .L_182)
	.align		4
.L_182:
        /*0448*/ 	.word	index@(default_function_kernel_38)
        /*044c*/ 	.word	0x00000000


	//----- nvinfo : EIATTR_REGCOUNT
	.align		4
.L_183:
        /*0450*/ 	.byte	0x04, 0x2f
        /*0452*/ 	.short	(.L_185 - .L_184)
	.align		4
.L_184:
        /*0454*/ 	.word	index@(default_function_kernel_42)
        /*0458*/ 	.word	0x0000000a


	//----- nvinfo : EIATTR_FRAME_SIZE
	.align		4
.L_185:
        /*045c*/ 	.byte	0x04, 0x11
        /*045e*/ 	.short	(.L_187 - .L_186)
	.align		4
.L_186:
        /*0460*/ 	.word	index@(default_function_kernel_42)
        /*0464*/ 	.word	0x00000000


	//----- nvinfo : EIATTR_REGCOUNT
	.align		4
.L_187:
        /*0468*/ 	.byte	0x04, 0x2f
        /*046a*/ 	.short	(.L_189 - .L_188)
	.align		4
.L_188:
        /*046c*/ 	.word	index@(default_function_kernel_36)
        /*0470*/ 	.word	0x00000010


	//----- nvinfo : EIATTR_FRAME_SIZE
	.align		4
.L_189:
        /*0474*/ 	.byte	0x04, 0x11
        /*0476*/ 	.short	(.L_191 - .L_190)
	.align		4
.L_190:
        /*0478*/ 	.word	index@($__internal_1_$__cuda_sm20_sqrt_rn_f32_slowpath)
        /*047c*/ 	.word	0x00000000


	//----- nvinfo : EIATTR_FRAME_SIZE
	.align		4
.L_191:
        /*0480*/ 	.byte	0x04, 0x11
        /*0482*/ 	.short	(.L_193 - .L_192)
	.align		4
.L_192:
        /*0484*/ 	.word	index@($__internal_0_$__cuda_sm20_rcp_rn_f32_slowpath)
        /*0488*/ 	.word	0x00000000


	//----- nvinfo : EIATTR_FRAME_SIZE
	.align		4
.L_193:
        /*048c*/ 	.byte	0x04, 0x11
        /*048e*/ 	.short	(.L_195 - .L_194)
	.align		4
.L_194:
        /*0490*/ 	.word	index@(default_function_kernel_36)
        /*0494*/ 	.word	0x00000000


	//----- nvinfo : EIATTR_MIN_STACK_SIZE
	.align		4
.L_195:
        /*0498*/ 	.byte	0x04, 0x12
        /*049a*/ 	.short	(.L_197 - .L_196)
	.align		4
.L_196:
        /*049c*/ 	.word	index@(default_function_kernel_36)
        /*04a0*/ 	.word	0x00000000


	//----- nvinfo : EIATTR_MIN_STACK_SIZE
	.align		4
.L_197:
        /*04a4*/ 	.byte	0x04, 0x12
        /*04a6*/ 	.short	(.L_199 - .L_198)
	.align		4
.L_198:
        /*04a8*/ 	.word	index@(default_function_kernel_42)
        /*04ac*/ 	.word	0x00000000


	//----- nvinfo : EIATTR_MIN_STACK_SIZE
	.align		4
.L_199:
        /*04b0*/ 	.byte	0x04, 0x12
        /*04b2*/ 	.short	(.L_201 - .L_200)
	.align		4
.L_200:
        /*04b4*/ 	.word	index@(default_function_kernel_38)
        /*04b8*/ 	.word	0x00000000


	//----- nvinfo : EIATTR_MIN_STACK_SIZE
	.align		4
.L_201:
        /*04bc*/ 	.byte	0x04, 0x12
        /*04be*/ 	.short	(.L_203 - .L_202)
	.align		4
.L_202:
        /*04c0*/ 	.word	index@(default_function_kernel_41)
        /*04c4*/ 	.word	0x00000000


	//----- nvinfo : EIATTR_MIN_STACK_SIZE
	.align		4
.L_203:
        /*04c8*/ 	.byte	0x04, 0x12
        /*04ca*/ 	.short	(.L_205 - .L_204)
	.align		4
.L_204:
        /*04cc*/ 	.word	index@(default_function_kernel_44)
        /*04d0*/ 	.word	0x00000000


	//----- nvinfo : EIATTR_MIN_STACK_SIZE
	.align		4
.L_205:
        /*04d4*/ 	.byte	0x04, 0x12
        /*04d6*/ 	.short	(.L_207 - .L_206)
	.align		4
.L_206:
        /*04d8*/ 	.word	index@(default_function_kernel_26)
        /*04dc*/ 	.word	0x00000000


	//----- nvinfo : EIATTR_MIN_STACK_SIZE
	.align		4
.L_207:
        /*04e0*/ 	.byte	0x04, 0x12
        /*04e2*/ 	.short	(.L_209 - .L_208)
	.align		4
.L_208:
        /*04e4*/ 	.word	index@(default_function_kernel_34)
        /*04e8*/ 	.word	0x00000000


	//----- nvinfo : EIATTR_MIN_STACK_SIZE
	.align		4
.L_209:
        /*04ec*/ 	.byte	0x04, 0x12
        /*04ee*/ 	.short	(.L_211 - .L_210)
	.align		4
.L_210:
        /*04f0*/ 	.word	index@(default_function_kernel_27)
        /*04f4*/ 	.word	0x00000000


	//----- nvinfo : EIATTR_MIN_STACK_SIZE
	.align		4
.L_211:
        /*04f8*/ 	.byte	0x04, 0x12
        /*04fa*/ 	.short	(.L_213 - .L_212)
	.align		4
.L_212:
        /*04fc*/ 	.word	index@(default_function_kernel_35)
        /*0500*/ 	.word	0x00000000


	//----- nvinfo : EIATTR_MIN_STACK_SIZE
	.align		4
.L_213:
        /*0504*/ 	.byte	0x04, 0x12
        /*0506*/ 	.short	(.L_215 - .L_214)
	.align		4
.L_214:
        /*0508*/ 	.word	index@(default_function_kernel_21)
        /*050c*/ 	.word	0x00000000


	//----- nvinfo : EIATTR_MIN_STACK_SIZE
	.align		4
.L_215:
        /*0510*/ 	.byte	0x04, 0x12
        /*0512*/ 	.short	(.L_217 - .L_216)
	.align		4
.L_216:
        /*0514*/ 	.word	index@(default_function_kernel_14)
        /*0518*/ 	.word	0x00000000


	//----- nvinfo : EIATTR_MIN_STACK_SIZE
	.align		4
.L_217:
        /*051c*/ 	.byte	0x04, 0x12
        /*051e*/ 	.short	(.L_219 - .L_218)
	.align		4
.L_218:
        /*0520*/ 	.word	index@(default_function_kernel_1)
        /*0524*/ 	.word	0x00000000


	//----- nvinfo : EIATTR_MIN_STACK_SIZE
	.align		4
.L_219:
        /*0528*/ 	.byte	0x04, 0x12
        /*052a*/ 	.short	(.L_221 - .L_220)
	.align		4
.L_220:
        /*052c*/ 	.word	index@(default_function_kernel_31)
        /*0530*/ 	.word	0x00000000


	//----- nvinfo : EIATTR_MIN_STACK_SIZE
	.align		4
.L_221:
        /*0534*/ 	.byte	0x04, 0x12
        /*0536*/ 	.short	(.L_223 - .L_222)
	.align		4
.L_222:
        /*0538*/ 	.word	index@(default_function_kernel_18)
        /*053c*/ 	.word	0x00000000


	//----- nvinfo : EIATTR_MIN_STACK_SIZE
	.align		4
.L_223:
        /*0540*/ 	.byte	0x04, 0x12
        /*0542*/ 	.short	(.L_225 - .L_224)
	.align		4
.L_224:
        /*0544*/ 	.word	index@(default_function_kernel_29)
        /*0548*/ 	.word	0x00000000


	//----- nvinfo : EIATTR_MIN_STACK_SIZE
	.align		4
.L_225:
        /*054c*/ 	.byte	0x04, 0x12
        /*054e*/ 	.short	(.L_227 - .L_226)
	.align		4
.L_226:
        /*0550*/ 	.word	index@(default_function_kernel_17)
        /*0554*/ 	.word	0x00000000


	//----- nvinfo : EIATTR_MIN_STACK_SIZE
	.align		4
.L_227:
        /*0558*/ 	.byte	0x04, 0x12
        /*055a*/ 	.short	(.L_229 - .L_228)
	.align		4
.L_228:
        /*055c*/ 	.word	index@(default_function_kernel_43)
        /*0560*/ 	.word	0x00000000


	//----- nvinfo : EIATTR_MIN_STACK_SIZE
	.align		4
.L_229:
        /*0564*/ 	.byte	0x04, 0x12
        /*0566*/ 	.short	(.L_231 - .L_230)
	.align		4
.L_230:
        /*0568*/ 	.word	index@(default_function_kernel_30)
        /*056c*/ 	.word	0x00000000


	//----- nvinfo : EIATTR_MIN_STACK_SIZE
	.align		4
.L_231:
        /*0570*/ 	.byte	0x04, 0x12
        /*0572*/ 	.short	(.L_233 - .L_232)
	.align		4
.L_232:
        /*0574*/ 	.word	index@(default_function_kernel_24)
        /*0578*/ 	.word	0x00000000


	//----- nvinfo : EIATTR_MIN_STACK_SIZE
	.align		4
.L_233:
        /*057c*/ 	.byte	0x04, 0x12
        /*057e*/ 	.short	(.L_235 - .L_234)
	.align		4
.L_234:
        /*0580*/ 	.word	index@(default_function_kernel_5)
        /*0584*/ 	.word	0x00000000


	//----- nvinfo : EIATTR_MIN_STACK_SIZE
	.align		4
.L_235:
        /*0588*/ 	.byte	0x04, 0x12
        /*058a*/ 	.short	(.L_237 - .L_236)
	.align		4
.L_236:
        /*058c*/ 	.word	index@(default_function_kernel_10)
        /*0590*/ 	.word	0x00000000


	//----- nvinfo : EIATTR_MIN_STACK_SIZE
	.align		4
.L_237:
        /*0594*/ 	.byte	0x04, 0x12
        /*0596*/ 	.short	(.L_239 - .L_238)
	.align		4
.L_238:
        /*0598*/ 	.word	index@(default_function_kernel_3)
        /*059c*/ 	.word	0x00000000


	//----- nvinfo : EIATTR_MIN_STACK_SIZE
	.align		4
.L_239:
        /*05a0*/ 	.byte	0x04, 0x12
        /*05a2*/ 	.short	(.L_241 - .L_240)
	.align		4
.L_240:
        /*05a4*/ 	.word	index@(default_function_kernel_12)
        /*05a8*/ 	.word	0x00000000


	//----- nvinfo : EIATTR_MIN_STACK_SIZE
	.align		4
.L_241:
        /*05ac*/ 	.byte	0x04, 0x12
        /*05ae*/ 	.short	(.L_243 - .L_242)
	.align		4
.L_242:
        /*05b0*/ 	.word	index@(default_function_kernel_20)
        /*05b4*/ 	.word	0x00000000


	//----- nvinfo : EIATTR_MIN_STACK_SIZE
	.align		4
.L_243:
        /*05b8*/ 	.byte	0x04, 0x12
        /*05ba*/ 	.short	(.L_245 - .L_244)
	.align		4
.L_244:
        /*05bc*/ 	.word	index@(default_function_kernel_33)
        /*05c0*/ 	.word	0x00000000


	//----- nvinfo : EIATTR_MIN_STACK_SIZE
	.align		4
.L_245:
        /*05c4*/ 	.byte	0x04, 0x12
        /*05c6*/ 	.short	(.L_247 - .L_246)
	.align		4
.L_246:
        /*05c8*/ 	.word	index@(default_function_kernel_32)
        /*05cc*/ 	.word	0x00000000


	//----- nvinfo : EIATTR_MIN_STACK_SIZE
	.align		4
.L_247:
        /*05d0*/ 	.byte	0x04, 0x12
        /*05d2*/ 	.short	(.L_249 - .L_248)
	.align		4
.L_248:
        /*05d4*/ 	.word	index@(default_function_kernel_6)
        /*05d8*/ 	.word	0x00000000


	//----- nvinfo : EIATTR_MIN_STACK_SIZE
	.align		4
.L_249:
        /*05dc*/ 	.byte	0x04, 0x12
        /*05de*/ 	.short	(.L_251 - .L_250)
	.align		4
.L_250:
        /*05e0*/ 	.word	index@(default_function_kernel_7)
        /*05e4*/ 	.word	0x00000000


	//----- nvinfo : EIATTR_MIN_STACK_SIZE
	.align		4
.L_251:
        /*05e8*/ 	.byte	0x04, 0x12
        /*05ea*/ 	.short	(.L_253 - .L_252)
	.align		4
.L_252:
        /*05ec*/ 	.word	index@(default_function_kernel_45)
        /*05f0*/ 	.word	0x00000000


	//----- nvinfo : EIATTR_MIN_STACK_SIZE
	.align		4
.L_253:
        /*05f4*/ 	.byte	0x04, 0x12
        /*05f6*/ 	.short	(.L_255 - .L_254)
	.align		4
.L_254:
        /*05f8*/ 	.word	index@(default_function_kernel_25)
        /*05fc*/ 	.word	0x00000000


	//----- nvinfo : EIATTR_MIN_STACK_SIZE
	.align		4
.L_255:
        /*0600*/ 	.byte	0x04, 0x12
        /*0602*/ 	.short	(.L_257 - .L_256)
	.align		4
.L_256:
        /*0604*/ 	.word	index@(default_function_kernel_4)
        /*0608*/ 	.word	0x00000000


	//----- nvinfo : EIATTR_MIN_STACK_SIZE
	.align		4
.L_257:
        /*060c*/ 	.byte	0x04, 0x12
        /*060e*/ 	.short	(.L_259 - .L_258)
	.align		4
.L_258:
        /*0610*/ 	.word	index@(default_function_kernel_16)
        /*0614*/ 	.word	0x00000000


	//----- nvinfo : EIATTR_MIN_STACK_SIZE
	.align		4
.L_259:
        /*0618*/ 	.byte	0x04, 0x12
        /*061a*/ 	.short	(.L_261 - .L_260)
	.align		4
.L_260:
        /*061c*/ 	.word	index@(default_function_kernel_9)
        /*0620*/ 	.word	0x00000000


	//----- nvinfo : EIATTR_MIN_STACK_SIZE
	.align		4
.L_261:
        /*0624*/ 	.byte	0x04, 0x12
        /*0626*/ 	.short	(.L_263 - .L_262)
	.align		4
.L_262:
        /*0628*/ 	.word	index@(default_function_kernel_23)
        /*062c*/ 	.word	0x00000000


	//----- nvinfo : EIATTR_MIN_STACK_SIZE
	.align		4
.L_263:
        /*0630*/ 	.byte	0x04, 0x12
        /*0632*/ 	.short	(.L_265 - .L_264)
	.align		4
.L_264:
        /*0634*/ 	.word	index@(default_function_kernel_19)
        /*0638*/ 	.word	0x00000000


	//----- nvinfo : EIATTR_MIN_STACK_SIZE
	.align		4
.L_265:
        /*063c*/ 	.byte	0x04, 0x12
        /*063e*/ 	.short	(.L_267 - .L_266)
	.align		4
.L_266:
        /*0640*/ 	.word	index@(default_function_kernel_11)
        /*0644*/ 	.word	0x00000000


	//----- nvinfo : EIATTR_MIN_STACK_SIZE
	.align		4
.L_267:
        /*0648*/ 	.byte	0x04, 0x12
        /*064a*/ 	.short	(.L_269 - .L_268)
	.align		4
.L_268:
        /*064c*/ 	.word	index@(default_function_kernel_2)
        /*0650*/ 	.word	0x00000000


	//----- nvinfo : EIATTR_MIN_STACK_SIZE
	.align		4
.L_269:
        /*0654*/ 	.byte	0x04, 0x12
        /*0656*/ 	.short	(.L_271 - .L_270)
	.align		4
.L_270:
        /*0658*/ 	.word	index@(default_function_kernel_40)
        /*065c*/ 	.word	0x00000000


	//----- nvinfo : EIATTR_MIN_STACK_SIZE
	.align		4
.L_271:
        /*0660*/ 	.byte	0x04, 0x12
        /*0662*/ 	.short	(.L_273 - .L_272)
	.align		4
.L_272:
        /*0664*/ 	.word	index@(default_function_kernel_15)
        /*0668*/ 	.word	0x00000000


	//----- nvinfo : EIATTR_MIN_STACK_SIZE
	.align		4
.L_273:
        /*066c*/ 	.byte	0x04, 0x12
        /*066e*/ 	.short	(.L_275 - .L_274)
	.align		4
.L_274:
        /*0670*/ 	.word	index@(default_function_kernel)
        /*0674*/ 	.word	0x00000000


	//----- nvinfo : EIATTR_MIN_STACK_SIZE
	.align		4
.L_275:
        /*0678*/ 	.byte	0x04, 0x12
        /*067a*/ 	.short	(.L_277 - .L_276)
	.align		4
.L_276:
        /*067c*/ 	.word	index@(default_function_kernel_8)
        /*0680*/ 	.word	0x00000000


	//----- nvinfo : EIATTR_MIN_STACK_SIZE
	.align		4
.L_277:
        /*0684*/ 	.byte	0x04, 0x12
        /*0686*/ 	.short	(.L_279 - .L_278)
	.align		4
.L_278:
        /*0688*/ 	.word	index@(default_function_kernel_28)
        /*068c*/ 	.word	0x00000000


	//----- nvinfo : EIATTR_MIN_STACK_SIZE
	.align		4
.L_279:
        /*0690*/ 	.byte	0x04, 0x12
        /*0692*/ 	.short	(.L_281 - .L_280)
	.align		4
.L_280:
        /*0694*/ 	.word	index@(default_function_kernel_39)
        /*0698*/ 	.word	0x00000000


	//----- nvinfo : EIATTR_MIN_STACK_SIZE
	.align		4
.L_281:
        /*069c*/ 	.byte	0x04, 0x12
        /*069e*/ 	.short	(.L_283 - .L_282)
	.align		4
.L_282:
        /*06a0*/ 	.word	index@(default_function_kernel_22)
        /*06a4*/ 	.word	0x00000000


	//----- nvinfo : EIATTR_MIN_STACK_SIZE
	.align		4
.L_283:
        /*06a8*/ 	.byte	0x04, 0x12
        /*06aa*/ 	.short	(.L_285 - .L_284)
	.align		4
.L_284:
        /*06ac*/ 	.word	index@(default_function_kernel_37)
        /*06b0*/ 	.word	0x00000000


	//----- nvinfo : EIATTR_MIN_STACK_SIZE
	.align		4
.L_285:
        /*06b4*/ 	.byte	0x04, 0x12
        /*06b6*/ 	.short	(.L_287 - .L_286)
	.align		4
.L_286:
        /*06b8*/ 	.word	index@(default_function_kernel_13)
        /*06bc*/ 	.word	0x00000000
.L_287:


//--------------------- .nv.compat                --------------------------
	.section	.nv.compat,"",@"SHT_CUDA_COMPAT_INFO"
	.align	4
        /*0000*/ 	.byte	0x02, 0x09, 0x00, 0x00, 0x02, 0x02, 0x01, 0x00, 0x02, 0x05, 0x05, 0x00, 0x03, 0x07, 0x01, 0x01
        /*0010*/ 	.byte	0x02, 0x03, 0x00, 0x00, 0x02, 0x06, 0x01, 0x00, 0x04, 0x0b, 0x08, 0x00, 0x01, 0x00, 0x00, 0x00
        /*0020*/ 	.byte	0x00, 0x00, 0x00, 0x00


//--------------------- .nv.info.default_function_kernel_36 --------------------------
	.section	.nv.info.default_function_kernel_36,"",@"SHT_CUDA_INFO"
	.sectionflags	@""
	.align	4


	//----- nvinfo : EIATTR_CUDA_API_VERSION
	.align		4
        /*0000*/ 	.byte	0x04, 0x37
        /*0002*/ 	.short	(.L_289 - .L_288)
.L_288:
        /*0004*/ 	.word	0x00000082


	//----- nvinfo : EIATTR_KPARAM_INFO
	.align		4
.L_289:
        /*0008*/ 	.byte	0x04, 0x17
        /*000a*/ 	.short	(.L_291 - .L_290)
.L_290:
        /*000c*/ 	.word	0x00000000
        /*0010*/ 	.short	0x0002
        /*0012*/ 	.short	0x0010
        /*0014*/ 	.byte	0x00, 0xf5, 0x21, 0x00


	//----- nvinfo : EIATTR_KPARAM_INFO
	.align		4
.L_291:
        /*0018*/ 	.byte	0x04, 0x17
        /*001a*/ 	.short	(.L_293 - .L_292)
.L_292:
        /*001c*/ 	.word	0x00000000
        /*0020*/ 	.short	0x0001
        /*0022*/ 	.short	0x0008
        /*0024*/ 	.byte	0x00, 0xf5, 0x21, 0x00


	//----- nvinfo : EIATTR_KPARAM_INFO
	.align		4
.L_293:
        /*0028*/ 	.byte	0x04, 0x17
        /*002a*/ 	.short	(.L_295 - .L_294)
.L_294:
        /*002c*/ 	.word	0x00000000
        /*0030*/ 	.short	0x0000
        /*0032*/ 	.short	0x0000
        /*0034*/ 	.byte	0x00, 0xf5, 0x21, 0x00


	//----- nvinfo : EIATTR_SPARSE_MMA_MASK
	.align		4
.L_295:
        /*0038*/ 	.byte	0x03, 0x50
        /*003a*/ 	.short	0x0000


	//----- nvinfo : EIATTR_MAXREG_COUNT
	.align		4
        /*003c*/ 	.byte	0x03, 0x1b
        /*003e*/ 	.short	0x0040


	//----- nvinfo : EIATTR_MERCURY_ISA_VERSION
	.align		4
        /*0040*/ 	.byte	0x03, 0x5f
        /*0042*/ 	.short	0x0101


	//----- nvinfo : EIATTR_VRC_CTA_INIT_COUNT
	.align		4
        /*0044*/ 	.byte	0x02, 0x4a
	.zero		1
	.zero		1


	//----- nvinfo : EIATTR_EXIT_INSTR_OFFSETS
	.align		4
        /*0048*/ 	.byte	0x04, 0x1c
        /*004a*/ 	.short	(.L_297 - .L_296)


	//   ....[0]....
.L_296:
        /*004c*/ 	.word	0x00000350


	//----- nvinfo : EIATTR_MAX_THREADS
	.align		4
.L_297:
        /*0050*/ 	.byte	0x04, 0x05
        /*0052*/ 	.short	(.L_299 - .L_298)
.L_298:
        /*0054*/ 	.word	0x00000400
        /*0058*/ 	.word	0x00000001
        /*005c*/ 	.word	0x00000001


	//----- nvinfo : EIATTR_CRS_STACK_SIZE
	.align		4
.L_299:
        /*0060*/ 	.byte	0x04, 0x1e
        /*0062*/ 	.short	(.L_301 - .L_300)
.L_300:
        /*0064*/ 	.word	0x00000000


	//----- nvinfo : EIATTR_CBANK_PARAM_SIZE
	.align		4
.L_301:
        /*0068*/ 	.byte	0x03, 0x19
        /*006a*/ 	.short	0x0018


	//----- nvinfo : EIATTR_PARAM_CBANK
	.align		4
        /*006c*/ 	.byte	0x04, 0x0a
        /*006e*/ 	.short	(.L_303 - .L_302)
	.align		4
.L_302:
        /*0070*/ 	.word	index@(.nv.constant0.default_function_kernel_36)
        /*0074*/ 	.short	0x0380
        /*0076*/ 	.short	0x0018


	//----- nvinfo : EIATTR_SW_WAR
	.align		4
.L_303:
        /*0078*/ 	.byte	0x04, 0x36
        /*007a*/ 	.short	(.L_305 - .L_304)
.L_304:
        /*007c*/ 	.word	0x00000008
.L_305:


//--------------------- .nv.info.default_function_kernel_42 --------------------------
	.section	.nv.info.default_function_kernel_42,"",@"SHT_CUDA_INFO"
	.sectionflags	@""
	.align	4


	//----- nvinfo : EIATTR_CUDA_API_VERSION
	.align		4
        /*0000*/ 	.byte	0x04, 0x37
        /*0002*/ 	.short	(.L_307 - .L_306)
.L_306:
        /*0004*/ 	.word	0x00000082


	//----- nvinfo : EIATTR_KPARAM_INFO
	.align		4
.L_307:
        /*0008*/ 	.byte	0x04, 0x17
        /*000a*/ 	.short	(.L_309 - .L_308)
.L_308:
        /*000c*/ 	.word	0x00000000
        /*0010*/ 	.short	0x0001
        /*0012*/ 	.short	0x0008
        /*0014*/ 	.byte	0x00, 0xf5, 0x21, 0x00


	//----- nvinfo : EIATTR_KPARAM_INFO
	.align		4
.L_309:
        /*0018*/ 	.byte	0x04, 0x17
        /*001a*/ 	.short	(.L_311 - .L_310)
.L_310:
        /*001c*/ 	.word	0x00000000
        /*0020*/ 	.short	0x0000
        /*0022*/ 	.short	0x0000
        /*0024*/ 	.byte	0x00, 0xf5, 0x21, 0x00


	//----- nvinfo : EIATTR_SPARSE_MMA_MASK
	.align		4
.L_311:
        /*0028*/ 	.byte	0x03, 0x50
        /*002a*/ 	.short	0x0000


	//----- nvinfo : EIATTR_MAXREG_COUNT
	.align		4
        /*002c*/ 	.byte	0x03, 0x1b
        /*002e*/ 	.short	0x0040


	//----- nvinfo : EIATTR_MERCURY_ISA_VERSION
	.align		4
        /*0030*/ 	.byte	0x03, 0x5f
        /*0032*/ 	.short	0x0101


	//----- nvinfo : EIATTR_VRC_CTA_INIT_COUNT
	.align		4
        /*0034*/ 	.byte	0x02, 0x4a
	.zero		1
	.zero		1


	//----- nvinfo : EIATTR_EXIT_INSTR_OFFSETS
	.align		4
        /*0038*/ 	.byte	0x04, 0x1c
        /*003a*/ 	.short	(.L_313 - .L_312)


	//   ....[0]....
.L_312:
        /*003c*/ 	.word	0x00000070


	//   ....[1]....
        /*0040*/ 	.word	0x00000130


	//----- nvinfo : EIATTR_MAX_THREADS
	.align		4
.L_313:
        /*0044*/ 	.byte	0x04, 0x05
        /*0046*/ 	.short	(.L_315 - .L_314)
.L_314:
        /*0048*/ 	.word	0x00000400
        /*004c*/ 	.word	0x00000001
        /*0050*/ 	.word	0x00000001


	//----- nvinfo : EIATTR_CBANK_PARAM_SIZE
	.align		4
.L_315:
        /*0054*/ 	.byte	0x03, 0x19
        /*0056*/ 	.short	0x0010


	//----- nvinfo : EIATTR_PARAM_CBANK
	.align		4
        /*0058*/ 	.byte	0x04, 0x0a
        /*005a*/ 	.short	(.L_317 - .L_316)
	.align		4
.L_316:
        /*005c*/ 	.word	index@(.nv.constant0.default_function_kernel_42)
        /*0060*/ 	.short	0x0380
        /*0062*/ 	.short	0x0010


	//----- nvinfo : EIATTR_SW_WAR
	.align		4
.L_317:
        /*0064*/ 	.byte	0x04, 0x36
        /*0066*/ 	.short	(.L_319 - .L_318)
.L_318:
        /*0068*/ 	.word	0x00000008
.L_319:


//--------------------- .nv.info.default_function_kernel_38 --------------------------
	.section	.nv.info.default_function_kernel_38,"",@"SHT_CUDA_INFO"
	.sectionflags	@""
	.align	4


	//----- nvinfo : EIATTR_CUDA_API_VERSION
	.align		4
        /*0000*/ 	.byte	0x04, 0x37
        /*0002*/ 	.short	(.L_321 - .L_320)
.L_320:
        /*0004*/ 	.word	0x00000082


	//----- nvinfo : EIATTR_KPARAM_INFO
	.align		4
.L_321:
        /*0008*/ 	.byte	0x04, 0x17
        /*000a*/ 	.short	(.L_323 - .L_322)
.L_322:
        /*000c*/ 	.word	0x00000000
        /*0010*/ 	.short	0x0002
        /*0012*/ 	.short	0x0010
        /*0014*/ 	.byte	0x00, 0xf5, 0x21, 0x00


	//----- nvinfo : EIATTR_KPARAM_INFO
	.align		4
.L_323:
        /*0018*/ 	.byte	0x04, 0x17
        /*001a*/ 	.short	(.L_325 - .L_324)
.L_324:
        /*001c*/ 	.word	0x00000000
        /*0020*/ 	.short	0x0001
        /*0022*/ 	.short	0x0008
        /*0024*/ 	.byte	0x00, 0xf5, 0x21, 0x00


	//----- nvinfo : EIATTR_KPARAM_INFO
	.align		4
.L_325:
        /*0028*/ 	.byte	0x04, 0x17
        /*002a*/ 	.short	(.L_327 - .L_326)
.L_326:
        /*002c*/ 	.word	0x00000000
        /*0030*/ 	.short	0x0000
        /*0032*/ 	.short	0x0000
        /*0034*/ 	.byte	0x00, 0xf5, 0x21, 0x00


	//----- nvinfo : EIATTR_SPARSE_MMA_MASK
	.align		4
.L_327:
        /*0038*/ 	.byte	0x03, 0x50
        /*003a*/ 	.short	0x0000


	//----- nvinfo : EIATTR_MAXREG_COUNT
	.align		4
        /*003c*/ 	.byte	0x03, 0x1b
        /*003e*/ 	.short	0x0040


	//----- nvinfo : EIATTR_MERCURY_ISA_VERSION
	.align		4
        /*0040*/ 	.byte	0x03, 0x5f
        /*0042*/ 	.short	0x0101


	//----- nvinfo : EIATTR_VRC_CTA_INIT_COUNT
	.align		4
        /*0044*/ 	.byte	0x02, 0x4a
	.zero		1
	.zero		1


	//----- nvinfo : EIATTR_EXIT_INSTR_OFFSETS
	.align		4
        /*0048*/ 	.byte	0x04, 0x1c
        /*004a*/ 	.short	(.L_329 - .L_328)


	//   ....[0]....
.L_328:
        /*004c*/ 	.word	0x000004b0


	//----- nvinfo : EIATTR_MAX_THREADS
	.align		4
.L_329:
        /*0050*/ 	.byte	0x04, 0x05
        /*0052*/ 	.short	(.L_331 - .L_330)
.L_330:
        /*0054*/ 	.word	0x00000400
        /*0058*/ 	.word	0x00000001
        /*005c*/ 	.word	0x00000001


	//----- nvinfo : EIATTR_CRS_STACK_SIZE
	.align		4
.L_331:
        /*0060*/ 	.byte	0x04, 0x1e
        /*0062*/ 	.short	(.L_333 - .L_332)
.L_332:
        /*0064*/ 	.word	0x00000000


	//----- nvinfo : EIATTR_CBANK_PARAM_SIZE
	.align		4
.L_333:
        /*0068*/ 	.byte	0x03, 0x19
        /*006a*/ 	.short	0x0018


	//----- nvinfo : EIATTR_PARAM_CBANK
	.align		4
        /*006c*/ 	.byte	0x04, 0x0a
        /*006e*/ 	.short	(.L_335 - .L_334)
	.align		4
.L_334:
        /*0070*/ 	.word	index@(.nv.constant0.default_function_kernel_38)
        /*0074*/ 	.short	0x0380
        /*0076*/ 	.short	0x0018


	//----- nvinfo : EIATTR_SW_WAR
	.align		4
.L_335:
        /*0078*/ 	.byte	0x04, 0x36
        /*007a*/ 	.short	(.L_337 - .L_336)
.L_336:
        /*007c*/ 	.word	0x00000008
.L_337:


//--------------------- .nv.info.default_function_kernel_41 --------------------------
	.section	.nv.info.default_function_kernel_41,"",@"SHT_CUDA_INFO"
	.sectionflags	@""
	.align	4


	//----- nvinfo : EIATTR_CUDA_API_VERSION
	.align		4
        /*0000*/ 	.byte	0x04, 0x37
        /*0002*/ 	.short	(.L_339 - .L_338)
.L_338:
        /*0004*/ 	.word	0x00000082


	//----- nvinfo : EIATTR_KPARAM_INFO
	.align		4
.L_339:
        /*0008*/ 	.byte	0x04, 0x17
        /*000a*/ 	.short	(.L_341 - .L_340)
.L_340:
        /*000c*/ 	.word	0x00000000
        /*0010*/ 	.short	0x0002
        /*0012*/ 	.short	0x0010
        /*0014*/ 	.byte	0x00, 0xf5, 0x21, 0x00


	//----- nvinfo : EIATTR_KPARAM_INFO
	.align		4
.L_341:
        /*0018*/ 	.byte	0x04, 0x17
        /*001a*/ 	.short	(.L_343 - .L_342)
.L_342:
        /*001c*/ 	.word	0x00000000
        /*0020*/ 	.short	0x0001
        /*0022*/ 	.short	0x0008
        /*0024*/ 	.byte	0x00, 0xf5, 0x21, 0x00


	//----- nvinfo : EIATTR_KPARAM_INFO
	.align		4
.L_343:
        /*0028*/ 	.byte	0x04, 0x17
        /*002a*/ 	.short	(.L_345 - .L_344)
.L_344:
        /*002c*/ 	.word	0x00000000
        /*0030*/ 	.short	0x0000
        /*0032*/ 	.short	0x0000
        /*0034*/ 	.byte	0x00, 0xf5, 0x21, 0x00


	//----- nvinfo : EIATTR_SPARSE_MMA_MASK
	.align		4
.L_345:
        /*0038*/ 	.byte	0x03, 0x50
        /*003a*/ 	.short	0x0000


	//----- nvinfo : EIATTR_MAXREG_COUNT
	.align		4
        /*003c*/ 	.byte	0x03, 0x1b
        /*003e*/ 	.short	0x0040


	//----- nvinfo : EIATTR_MERCURY_ISA_VERSION
	.align		4
        /*0040*/ 	.byte	0x03, 0x5f
        /*0042*/ 	.short	0x0101


	//----- nvinfo : EIATTR_VRC_CTA_INIT_COUNT
	.align		4
        /*0044*/ 	.byte	0x02, 0x4a
	.zero		1
	.zero		1


	//----- nvinfo : EIATTR_EXIT_INSTR_OFFSETS
	.align		4
        /*0048*/ 	.byte	0x04, 0x1c
        /*004a*/ 	.short	(.L_347 - .L_346)


	//   ....[0]....
.L_346:
        /*004c*/ 	.word	0x000004b0


	//----- nvinfo : EIATTR_MAX_THREADS
	.align		4
.L_347:
        /*0050*/ 	.byte	0x04, 0x05
        /*0052*/ 	.short	(.L_349 - .L_348)
.L_348:
        /*0054*/ 	.word	0x00000400
        /*0058*/ 	.word	0x00000001
        /*005c*/ 	.word	0x00000001


	//----- nvinfo : EIATTR_CRS_STACK_SIZE
	.align		4
.L_349:
        /*0060*/ 	.byte	0x04, 0x1e
        /*0062*/ 	.short	(.L_351 - .L_350)
.L_350:
        /*0064*/ 	.word	0x00000000


	//----- nvinfo : EIATTR_CBANK_PARAM_SIZE
	.align		4
.L_351:
        /*0068*/ 	.byte	0x03, 0x19
        /*006a*/ 	.short	0x0018


	//----- nvinfo : EIATTR_PARAM_CBANK
	.align		4
        /*006c*/ 	.byte	0x04, 0x0a
        /*006e*/ 	.short	(.L_353 - .L_352)
	.align		4
.L_352:
        /*0070*/ 	.word	index@(.nv.constant0.default_function_kernel_41)
        /*0074*/ 	.short	0x0380
        /*0076*/ 	.short	0x0018


	//----- nvinfo : EIATTR_SW_WAR
	.align		4
.L_353:
        /*0078*/ 	.byte	0x04, 0x36
        /*007a*/ 	.short	(.L_355 - .L_354)
.L_354:
        /*007c*/ 	.word	0x00000008
.L_355:


//--------------------- .nv.info.default_function_kernel_44 --------------------------
	.section	.nv.info.default_function_kernel_44,"",@"SHT_CUDA_INFO"
	.sectionflags	@""
	.align	4


	//----- nvinfo : EIATTR_CUDA_API_VERSION
	.align		4
        /*0000*/ 	.byte	0x04, 0x37
        /*0002*/ 	.short	(.L_357 - .L_356)
.L_356:
        /*0004*/ 	.word	0x00000082


	//----- nvinfo : EIATTR_KPARAM_INFO
	.align		4
.L_357:
        /*0008*/ 	.byte	0x04, 0x17
        /*000a*/ 	.short	(.L_359 - .L_358)
.L_358:
        /*000c*/ 	.word	0x00000000
        /*0010*/ 	.short	0x0001
        /*0012*/ 	.short	0x0008
        /*0014*/ 	.byte	0x00, 0xf5, 0x21, 0x00


	//----- nvinfo : EIATTR_KPARAM_INFO
	.align		4
.L_359:
        /*0018*/ 	.byte	0x04, 0x17
        /*001a*/ 	.short	(.L_361 - .L_360)
.L_360:
        /*001c*/ 	.word	0x00000000
        /*0020*/ 	.short	0x0000
        /*0022*/ 	.short	0x0000
        /*0024*/ 	.byte	0x00, 0xf5, 0x21, 0x00


	//----- nvinfo : EIATTR_SPARSE_MMA_MASK
	.align		4
.L_361:
        /*0028*/ 	.byte	0x03, 0x50
        /*002a*/ 	.short	0x0000


	//----- nvinfo : EIATTR_MAXREG_COUNT
	.align		4
        /*002c*/ 	.byte	0x03, 0x1b
        /*002e*/ 	.short	0x0040


	//----- nvinfo : EIATTR_MERCURY_ISA_VERSION
	.align		4
        /*0030*/ 	.byte	0x03, 0x5f
        /*0032*/ 	.short	0x0101


	//----- nvinfo : EIATTR_VRC_CTA_INIT_COUNT
	.align		4
        /*0034*/ 	.byte	0x02, 0x4a
	.zero		1
	.zero		1


	//----- nvinfo : EIATTR_EXIT_INSTR_OFFSETS
	.align		4
        /*0038*/ 	.byte	0x04, 0x1c
        /*003a*/ 	.short	(.L_363 - .L_362)


	//   ....[0]....
.L_362:
        /*003c*/ 	.word	0x000000c0


	//----- nvinfo : EIATTR_MAX_THREADS
	.align		4
.L_363:
        /*0040*/ 	.byte	0x04, 0x05
        /*0042*/ 	.short	(.L_365 - .L_364)
.L_364:
        /*0044*/ 	.word	0x00000400
        /*0048*/ 	.word	0x00000001
        /*004c*/ 	.word	0x00000001


	//----- nvinfo : EIATTR_CBANK_PARAM_SIZE
	.align		4
.L_365:
        /*0050*/ 	.byte	0x03, 0x19
        /*0052*/ 	.short	0x0010


	//----- nvinfo : EIATTR_PARAM_CBANK
	.align		4
        /*0054*/ 	.byte	0x04, 0x0a
        /*0056*/ 	.short	(.L_367 - .L_366)
	.align		4
.L_366:
        /*0058*/ 	.word	index@(.nv.constant0.default_function_kernel_44)
        /*005c*/ 	.short	0x0380
        /*005e*/ 	.short	0x0010


	//----- nvinfo : EIATTR_SW_WAR
	.align		4
.L_367:
        /*0060*/ 	.byte	0x04, 0x36
        /*0062*/ 	.short	(.L_369 - .L_368)
.L_368:
        /*0064*/ 	.word	0x00000008
.L_369:


//--------------------- .nv.info.default_function_kernel_26 --------------------------
	.section	.nv.info.default_function_kernel_26,"",@"SHT_CUDA_INFO"
	.sectionflags	@""
	.align	4


	//----- nvinfo : EIATTR_CUDA_API_VERSION
	.align		4
        /*0000*/ 	.byte	0x04, 0x37
        /*0002*/ 	.short	(.L_371 - .L_370)
.L_370:
        /*0004*/ 	.word	0x00000082


	//----- nvinfo : EIATTR_KPARAM_INFO
	.align		4
.L_371:
        /*0008*/ 	.byte	0x04, 0x17
        /*000a*/ 	.short	(.L_373 - .L_372)
.L_372:
        /*000c*/ 	.word	0x00000000
        /*0010*/ 	.short	0x0001
        /*0012*/ 	.short	0x0008
        /*0014*/ 	.byte	0x00, 0xf5, 0x21, 0x00


	//----- nvinfo : EIATTR_KPARAM_INFO
	.align		4
.L_373:
        /*0018*/ 	.byte	0x04, 0x17
        /*001a*/ 	.short	(.L_375 - .L_374)
.L_374:
        /*001c*/ 	.word	0x00000000
        /*0020*/ 	.short	0x0000
        /*0022*/ 	.short	0x0000
        /*0024*/ 	.byte	0x00, 0xf5, 0x21, 0x00


	//----- nvinfo : EIATTR_SPARSE_MMA_MASK
	.align		4
.L_375:
        /*0028*/ 	.byte	0x03, 0x50
        /*002a*/ 	.short	0x0000


	//----- nvinfo : EIATTR_MAXREG_COUNT
	.align		4
        /*002c*/ 	.byte	0x03, 0x1b
        /*002e*/ 	.short	0x0040


	//----- nvinfo : EIATTR_MERCURY_ISA_VERSION
	.align		4
        /*0030*/ 	.byte	0x03, 0x5f
        /*0032*/ 	.short	0x0101


	//----- nvinfo : EIATTR_VRC_CTA_INIT_COUNT
	.align		4
        /*0034*/ 	.byte	0x02, 0x4a
	.zero		1
	.zero		1


	//----- nvinfo : EIATTR_EXIT_INSTR_OFFSETS
	.align		4
        /*0038*/ 	.byte	0x04, 0x1c
        /*003a*/ 	.short	(.L_377 - .L_376)


	//   ....[0]....
.L_376:
        /*003c*/ 	.word	0x000001d0


	//----- nvinfo : EIATTR_MAX_THREADS
	.align		4
.L_377:
        /*0040*/ 	.byte	0x04, 0x05
        /*0042*/ 	.short	(.L_379 - .L_378)
.L_378:
        /*0044*/ 	.word	0x00000400
        /*0048*/ 	.word	0x00000001
        /*004c*/ 	.word	0x00000001


	//----- nvinfo : EIATTR_CRS_STACK_SIZE
	.align		4
.L_379:
        /*0050*/ 	.byte	0x04, 0x1e
        /*0052*/ 	.short	(.L_381 - .L_380)
.L_380:
        /*0054*/ 	.word	0x00000000


	//----- nvinfo : EIATTR_CBANK_PARAM_SIZE
	.align		4
.L_381:
        /*0058*/ 	.byte	0x03, 0x19
        /*005a*/ 	.short	0x0010


	//----- nvinfo : EIATTR_PARAM_CBANK
	.align		4
        /*005c*/ 	.byte	0x04, 0x0a
        /*005e*/ 	.short	(.L_383 - .L_382)
	.align		4
.L_382:
        /*0060*/ 	.word	index@(.nv.constant0.default_function_kernel_26)
        /*0064*/ 	.short	0x0380
        /*0066*/ 	.short	0x0010


	//----- nvinfo : EIATTR_SW_WAR
	.align		4
.L_383:
        /*0068*/ 	.byte	0x04, 0x36
        /*006a*/ 	.short	(.L_385 - .L_384)
.L_384:
        /*006c*/ 	.word	0x00000008
.L_385:


//--------------------- .nv.info.default_function_kernel_34 --------------------------
	.section	.nv.info.default_function_kernel_34,"",@"SHT_CUDA_INFO"
	.sectionflags	@""
	.align	4


	//----- nvinfo : EIATTR_CUDA_API_VERSION
	.align		4
        /*0000*/ 	.byte	0x04, 0x37
        /*0002*/ 	.short	(.L_387 - .L_386)
.L_386:
        /*0004*/ 	.word	0x00000082


	//----- nvinfo : EIATTR_KPARAM_INFO
	.align		4
.L_387:
        /*0008*/ 	.byte	0x04, 0x17
        /*000a*/ 	.short	(.L_389 - .L_388)
.L_388:
        /*000c*/ 	.word	0x00000000
        /*0010*/ 	.short	0x0001
        /*0012*/ 	.short	0x0008
        /*0014*/ 	.byte	0x00, 0xf5, 0x21, 0x00


	//----- nvinfo : EIATTR_KPARAM_INFO
	.align		4
.L_389:
        /*0018*/ 	.byte	0x04, 0x17
        /*001a*/ 	.short	(.L_391 - .L_390)
.L_390:
        /*001c*/ 	.word	0x00000000
        /*0020*/ 	.short	0x0000
        /*0022*/ 	.short	0x0000
        /*0024*/ 	.byte	0x00, 0xf5, 0x21, 0x00


	//----- nvinfo : EIATTR_SPARSE_MMA_MASK
	.align		4
.L_391:
        /*0028*/ 	.byte	0x03, 0x50
        /*002a*/ 	.short	0x0000


	//----- nvinfo : EIATTR_MAXREG_COUNT
	.align		4
        /*002c*/ 	.byte	0x03, 0x1b
        /*002e*/ 	.short	0x0040


	//----- nvinfo : EIATTR_MERCURY_ISA_VERSION
	.align		4
        /*0030*/ 	.byte	0x03, 0x5f
        /*0032*/ 	.short	0x0101


	//----- nvinfo : EIATTR_VRC_CTA_INIT_COUNT
	.align		4
        /*0034*/ 	.byte	0x02, 0x4a
	.zero		1
	.zero		1


	//----- nvinfo : EIATTR_EXIT_INSTR_OFFSETS
	.align		4
        /*0038*/ 	.byte	0x04, 0x1c
        /*003a*/ 	.short	(.L_393 - .L_392)


	//   ....[0]....
.L_392:
        /*003c*/ 	.word	0x000000d0


	//----- nvinfo : EIATTR_MAX_THREADS
	.align		4
.L_393:
        /*0040*/ 	.byte	0x04, 0x05
        /*0042*/ 	.short	(.L_395 - .L_394)
.L_394:
        /*0044*/ 	.word	0x00000400
        /*0048*/ 	.word	0x00000001
        /*004c*/ 	.word	0x00000001


	//----- nvinfo : EIATTR_CBANK_PARAM_SIZE
	.align		4
.L_395:
        /*0050*/ 	.byte	0x03, 0x19
        /*0052*/ 	.short	0x0010


	//----- nvinfo : EIATTR_PARAM_CBANK
	.align		4
        /*0054*/ 	.byte	0x04, 0x0a
        /*0056*/ 	.short	(.L_397 - .L_396)
	.align		4
.L_396:
        /*0058*/ 	.word	index@(.nv.constant0.default_function_kernel_34)
        /*005c*/ 	.short	0x0380
        /*005e*/ 	.short	0x0010


	//----- nvinfo : EIATTR_SW_WAR
	.align		4
.L_397:
        /*0060*/ 	.byte	0x04, 0x36
        /*0062*/ 	.short	(.L_399 - .L_398)
.L_398:
        /*0064*/ 	.word	0x00000008
.L_399:


//--------------------- .nv.info.default_function_kernel_27 --------------------------
	.section	.nv.info.default_function_kernel_27,"",@"SHT_CUDA_INFO"
	.sectionflags	@""
	.align	4


	//----- nvinfo : EIATTR_CUDA_API_VERSION
	.align		4
        /*0000*/ 	.byte	0x04, 0x37
        /*0002*/ 	.short	(.L_401 - .L_400)
.L_400:
        /*0004*/ 	.word	0x00000082


	//----- nvinfo : EIATTR_KPARAM_INFO
	.align		4
.L_401:
        /*0008*/ 	.byte	0x04, 0x17
        /*000a*/ 	.short	(.L_403 - .L_402)
.L_402:
        /*000c*/ 	.word	0x00000000
        /*0010*/ 	.short	0x0002
        /*0012*/ 	.short	0x0010
        /*0014*/ 	.byte	0x00, 0xf5, 0x21, 0x00


	//----- nvinfo : EIATTR_KPARAM_INFO
	.align		4
.L_403:
        /*0018*/ 	.byte	0x04, 0x17
        /*001a*/ 	.short	(.L_405 - .L_404)
.L_404:
        /*001c*/ 	.word	0x00000000
        /*0020*/ 	.short	0x0001
        /*0022*/ 	.short	0x0008
        /*0024*/ 	.byte	0x00, 0xf5, 0x21, 0x00


	//----- nvinfo : EIATTR_KPARAM_INFO
	.align		4
.L_405:
        /*0028*/ 	.byte	0x04, 0x17
        /*002a*/ 	.short	(.L_407 - .L_406)
.L_406:
        /*002c*/ 	.word	0x00000000
        /*0030*/ 	.short	0x0000
        /*0032*/ 	.short	0x0000
        /*0034*/ 	.byte	0x00, 0xf5, 0x21, 0x00


	//----- nvinfo : EIATTR_SPARSE_MMA_MASK
	.align		4
.L_407:
        /*0038*/ 	.byte	0x03, 0x50
        /*003a*/ 	.short	0x0000


	//----- nvinfo : EIATTR_MAXREG_COUNT
	.align		4
        /*003c*/ 	.byte	0x03, 0x1b
        /*003e*/ 	.short	0x0040


	//----- nvinfo : EIATTR_MERCURY_ISA_VERSION
	.align		4
        /*0040*/ 	.byte	0x03, 0x5f
        /*0042*/ 	.short	0x0101


	//----- nvinfo : EIATTR_VRC_CTA_INIT_COUNT
	.align		4
        /*0044*/ 	.byte	0x02, 0x4a
	.zero		1
	.zero		1


	//----- nvinfo : EIATTR_EXIT_INSTR_OFFSETS
	.align		4
        /*0048*/ 	.byte	0x04, 0x1c
        /*004a*/ 	.short	(.L_409 - .L_408)


	//   ....[0]....
.L_408:
        /*004c*/ 	.word	0x00000500


	//----- nvinfo : EIATTR_MAX_THREADS
	.align		4
.L_409:
        /*0050*/ 	.byte	0x04, 0x05
        /*0052*/ 	.short	(.L_411 - .L_410)
.L_410:
        /*0054*/ 	.word	0x00000400
        /*0058*/ 	.word	0x00000001
        /*005c*/ 	.word	0x00000001


	//----- nvinfo : EIATTR_CBANK_PARAM_SIZE
	.align		4
.L_411:
        /*0060*/ 	.byte	0x03, 0x19
        /*0062*/ 	.short	0x0018


	//----- nvinfo : EIATTR_PARAM_CBANK
	.align		4
        /*0064*/ 	.byte	0x04, 0x0a
        /*0066*/ 	.short	(.L_413 - .L_412)
	.align		4
.L_412:
        /*0068*/ 	.word	index@(.nv.constant0.default_function_kernel_27)
        /*006c*/ 	.short	0x0380
        /*006e*/ 	.short	0x0018


	//----- nvinfo : EIATTR_SW_WAR
	.align		4
.L_413:
        /*0070*/ 	.byte	0x04, 0x36
        /*0072*/ 	.short	(.L_415 - .L_414)
.L_414:
        /*0074*/ 	.word	0x00000008
.L_415:


//--------------------- .nv.info.default_function_kernel_35 --------------------------
	.section	.nv.info.default_function_kernel_35,"",@"SHT_CUDA_INFO"
	.sectionflags	@""
	.align	4


	//----- nvinfo : EIATTR_CUDA_API_VERSION
	.align		4
        /*0000*/ 	.byte	0x04, 0x37
        /*0002*/ 	.short	(.L_417 - .L_416)
.L_416:
        /*0004*/ 	.word	0x00000082


	//----- nvinfo : EIATTR_KPARAM_INFO
	.align		4
.L_417:
        /*0008*/ 	.byte	0x04, 0x17
        /*000a*/ 	.short	(.L_419 - .L_418)
.L_418:
        /*000c*/ 	.word	0x00000000
        /*0010*/ 	.short	0x0001
        /*0012*/ 	.short	0x0008
        /*0014*/ 	.byte	0x00, 0xf5, 0x21, 0x00


	//----- nvinfo : EIATTR_KPARAM_INFO
	.align		4
.L_419:
        /*0018*/ 	.byte	0x04, 0x17
        /*001a*/ 	.short	(.L_421 - .L_420)
.L_420:
        /*001c*/ 	.word	0x00000000
        /*0020*/ 	.short	0x0000
        /*0022*/ 	.short	0x0000
        /*0024*/ 	.byte	0x00, 0xf5, 0x21, 0x00


	//----- nvinfo : EIATTR_SPARSE_MMA_MASK
	.align		4
.L_421:
        /*0028*/ 	.byte	0x03, 0x50
        /*002a*/ 	.short	0x0000


	//----- nvinfo : EIATTR_MAXREG_COUNT
	.align		4
        /*002c*/ 	.byte	0x03, 0x1b
        /*002e*/ 	.short	0x00ff


	//----- nvinfo : EIATTR_MERCURY_ISA_VERSION
	.align		4
        /*0030*/ 	.byte	0x03, 0x5f
        /*0032*/ 	.short	0x0101


	//----- nvinfo : EIATTR_VRC_CTA_INIT_COUNT
	.align		4
        /*0034*/ 	.byte	0x02, 0x4a
	.zero		1
	.zero		1


	//----- nvinfo : EIATTR_EXIT_INSTR_OFFSETS
	.align		4
        /*0038*/ 	.byte	0x04, 0x1c
        /*003a*/ 	.short	(.L_423 - .L_422)


	//   ....[0]....
.L_422:
        /*003c*/ 	.word	0x00000510


	//----- nvinfo : EIATTR_MAX_THREADS
	.align		4
.L_423:
        /*0040*/ 	.byte	0x04, 0x05
        /*0042*/ 	.short	(.L_425 - .L_424)
.L_424:
        /*0044*/ 	.word	0x00000080
        /*0048*/ 	.word	0x00000001
        /*004c*/ 	.word	0x00000001


	//----- nvinfo : EIATTR_CBANK_PARAM_SIZE
	.align		4
.L_425:
        /*0050*/ 	.byte	0x03, 0x19
        /*0052*/ 	.short	0x0010


	//----- nvinfo : EIATTR_PARAM_CBANK
	.align		4
        /*0054*/ 	.byte	0x04, 0x0a
        /*0056*/ 	.short	(.L_427 - .L_426)
	.align		4
.L_426:
        /*0058*/ 	.word	index@(.nv.constant0.default_function_kernel_35)
        /*005c*/ 	.short	0x0380
        /*005e*/ 	.short	0x0010


	//----- nvinfo : EIATTR_SW_WAR
	.align		4
.L_427:
        /*0060*/ 	.byte	0x04, 0x36
        /*0062*/ 	.short	(.L_429 - .L_428)
.L_428:
        /*0064*/ 	.word	0x00000008
.L_429:


//--------------------- .nv.info.default_function_kernel_21 --------------------------
	.section	.nv.info.default_function_kernel_21,"",@"SHT_CUDA_INFO"
	.sectionflags	@""
	.align	4


	//----- nvinfo : EIATTR_CUDA_API_VERSION
	.align		4
        /*0000*/ 	.byte	0x04, 0x37
        /*0002*/ 	.short	(.L_431 - .L_430)
.L_430:
        /*0004*/ 	.word	0x00000082


	//----- nvinfo : EIATTR_KPARAM_INFO
	.align		4
.L_431:
        /*0008*/ 	.byte	0x04, 0x17
        /*000a*/ 	.short	(.L_433 - .L_432)
.L_432:
        /*000c*/ 	.word	0x00000000
        /*0010*/ 	.short	0x0001
        /*0012*/ 	.short	0x0008
        /*0014*/ 	.byte	0x00, 0xf5, 0x21, 0x00


	//----- nvinfo : EIATTR_KPARAM_INFO
	.align		4
.L_433:
        /*0018*/ 	.byte	0x04, 0x17
        /*001a*/ 	.short	(.L_435 - .L_434)
.L_434:
        /*001c*/ 	.word	0x00000000
        /*0020*/ 	.short	0x0000
        /*0022*/ 	.short	0x0000
        /*0024*/ 	.byte	0x00, 0xf5, 0x21, 0x00


	//----- nvinfo : EIATTR_SPARSE_MMA_MASK
	.align		4
.L_435:
        /*0028*/ 	.byte	0x03, 0x50
        /*002a*/ 	.short	0x0000


	//----- nvinfo : EIATTR_MAXREG_COUNT
	.align		4
        /*002c*/ 	.byte	0x03, 0x1b
        /*002e*/ 	.short	0x0040


	//----- nvinfo : EIATTR_MERCURY_ISA_VERSION
	.align		4
        /*0030*/ 	.byte	0x03, 0x5f
        /*0032*/ 	.short	0x0101


	//----- nvinfo : EIATTR_VRC_CTA_INIT_COUNT
	.align		4
        /*0034*/ 	.byte	0x02, 0x4a
	.zero		1
	.zero		1


	//----- nvinfo : EIATTR_EXIT_INSTR_OFFSETS
	.align		4
        /*0038*/ 	.byte	0x04, 0x1c
        /*003a*/ 	.short	(.L_437 - .L_436)


	//   ....[0]....
.L_436:
        /*003c*/ 	.word	0x000000e0


	//----- nvinfo : EIATTR_MAX_THREADS
	.align		4
.L_437:
        /*0040*/ 	.byte	0x04, 0x05
        /*0042*/ 	.short	(.L_439 - .L_438)
.L_438:
        /*0044*/ 	.word	0x00000400
        /*0048*/ 	.word	0x00000001
        /*004c*/ 	.word	0x00000001


	//----- nvinfo : EIATTR_CBANK_PARAM_SIZE
	.align		4
.L_439:
        /*0050*/ 	.byte	0x03, 0x19
        /*0052*/ 	.short	0x0010


	//----- nvinfo : EIATTR_PARAM_CBANK
	.align		4
        /*0054*/ 	.byte	0x04, 0x0a
        /*0056*/ 	.short	(.L_441 - .L_440)
	.align		4
.L_440:
        /*0058*/ 	.word	index@(.nv.constant0.default_function_kernel_21)
        /*005c*/ 	.short	0x0380
        /*005e*/ 	.short	0x0010


	//----- nvinfo : EIATTR_SW_WAR
	.align		4
.L_441:
        /*0060*/ 	.byte	0x04, 0x36
        /*0062*/ 	.short	(.L_443 - .L_442)
.L_442:
        /*0064*/ 	.word	0x00000008
.L_443:


//--------------------- .nv.info.default_function_kernel_14 --------------------------
	.section	.nv.info.default_function_kernel_14,"",@"SHT_CUDA_INFO"
	.sectionflags	@""
	.align	4


	//----- nvinfo : EIATTR_CUDA_API_VERSION
	.align		4
        /*0000*/ 	.byte	0x04, 0x37
        /*0002*/ 	.short	(.L_445 - .L_444)
.L_444:
        /*0004*/ 	.word	0x00000082


	//----- nvinfo : EIATTR_KPARAM_INFO
	.align		4
.L_445:
        /*0008*/ 	.byte	0x04, 0x17
        /*000a*/ 	.short	(.L_447 - .L_446)
.L_446:
        /*000c*/ 	.word	0x00000000
        /*0010*/ 	.short	0x0002
        /*0012*/ 	.short	0x0010
        /*0014*/ 	.byte	0x00, 0xf5, 0x21, 0x00


	//----- nvinfo : EIATTR_KPARAM_INFO
	.align		4
.L_447:
        /*0018*/ 	.byte	0x04, 0x17
        /*001a*/ 	.short	(.L_449 - .L_448)
.L_448:
        /*001c*/ 	.word	0x00000000
        /*0020*/ 	.short	0x0001
        /*0022*/ 	.short	0x0008
        /*0024*/ 	.byte	0x00, 0xf5, 0x21, 0x00


	//----- nvinfo : EIATTR_KPARAM_INFO
	.align		4
.L_449:
        /*0028*/ 	.byte	0x04, 0x17
        /*002a*/ 	.short	(.L_451 - .L_450)
.L_450:
        /*002c*/ 	.word	0x00000000
        /*0030*/ 	.short	0x0000
        /*0032*/ 	.short	0x0000
        /*0034*/ 	.byte	0x00, 0xf5, 0x21, 0x00


	//----- nvinfo : EIATTR_SPARSE_MMA_MASK
	.align		4
.L_451:
        /*0038*/ 	.byte	0x03, 0x50
        /*003a*/ 	.short	0x0000


	//----- nvinfo : EIATTR_MAXREG_COUNT
	.align		4
        /*003c*/ 	.byte	0x03, 0x1b
        /*003e*/ 	.short	0x0040


	//----- nvinfo : EIATTR_MERCURY_ISA_VERSION
	.align		4
        /*0040*/ 	.byte	0x03, 0x5f
        /*0042*/ 	.short	0x0101


	//----- nvinfo : EIATTR_VRC_CTA_INIT_COUNT
	.align		4
        /*0044*/ 	.byte	0x02, 0x4a
	.zero		1
	.zero		1


	//----- nvinfo : EIATTR_EXIT_INSTR_OFFSETS
	.align		4
        /*0048*/ 	.byte	0x04, 0x1c
        /*004a*/ 	.short	(.L_453 - .L_452)


	//   ....[0]....
.L_452:
        /*004c*/ 	.word	0x00000500


	//----- nvinfo : EIATTR_MAX_THREADS
	.align		4
.L_453:
        /*0050*/ 	.byte	0x04, 0x05
        /*0052*/ 	.short	(.L_455 - .L_454)
.L_454:
        /*0054*/ 	.word	0x00000400
        /*0058*/ 	.word	0x00000001
        /*005c*/ 	.word	0x00000001


	//----- nvinfo : EIATTR_CBANK_PARAM_SIZE
	.align		4
.L_455:
        /*0060*/ 	.byte	0x03, 0x19
        /*0062*/ 	.short	0x0018


	//----- nvinfo : EIATTR_PARAM_CBANK
	.align		4
        /*0064*/ 	.byte	0x04, 0x0a
        /*0066*/ 	.short	(.L_457 - .L_456)
	.align		4
.L_456:
        /*0068*/ 	.word	index@(.nv.constant0.default_function_kernel_14)
        /*006c*/ 	.short	0x0380
        /*006e*/ 	.short	0x0018


	//----- nvinfo : EIATTR_SW_WAR
	.align		4
.L_457:
        /*0070*/ 	.byte	0x04, 0x36
        /*0072*/ 	.short	(.L_459 - .L_458)
.L_458:
        /*0074*/ 	.word	0x00000008
.L_459:


//--------------------- .nv.info.default_function_kernel_1 --------------------------
	.section	.nv.info.default_function_kernel_1,"",@"SHT_CUDA_INFO"
	.sectionflags	@""
	.align	4


	//----- nvinfo : EIATTR_CUDA_API_VERSION
	.align		4
        /*0000*/ 	.byte	0x04, 0x37
        /*0002*/ 	.short	(.L_461 - .L_460)
.L_460:
        /*0004*/ 	.word	0x00000082


	//----- nvinfo : EIATTR_KPARAM_INFO
	.align		4
.L_461:
        /*0008*/ 	.byte	0x04, 0x17
        /*000a*/ 	.short	(.L_463 - .L_462)
.L_462:
        /*000c*/ 	.word	0x00000000
        /*0010*/ 	.short	0x0001
        /*0012*/ 	.short	0x0008
        /*0014*/ 	.byte	0x00, 0xf5, 0x21, 0x00


	//----- nvinfo : EIATTR_KPARAM_INFO
	.align		4
.L_463:
        /*0018*/ 	.byte	0x04, 0x17
        /*001a*/ 	.short	(.L_465 - .L_464)
.L_464:
        /*001c*/ 	.word	0x00000000
        /*0020*/ 	.short	0x0000
        /*0022*/ 	.short	0x0000
        /*0024*/ 	.byte	0x00, 0xf5, 0x21, 0x00


	//----- nvinfo : EIATTR_SPARSE_MMA_MASK
	.align		4
.L_465:
        /*0028*/ 	.byte	0x03, 0x50
        /*002a*/ 	.short	0x0000


	//----- nvinfo : EIATTR_MAXREG_COUNT
	.align		4
        /*002c*/ 	.byte	0x03, 0x1b
        /*002e*/ 	.short	0x0080


	//----- nvinfo : EIATTR_MERCURY_ISA_VERSION
	.align		4
        /*0030*/ 	.byte	0x03, 0x5f
        /*0032*/ 	.short	0x0101


	//----- nvinfo : EIATTR_VRC_CTA_INIT_COUNT
	.align		4
        /*0034*/ 	.byte	0x02, 0x4a
	.zero		1
	.zero		1


	//----- nvinfo : EIATTR_EXIT_INSTR_OFFSETS
	.align		4
        /*0038*/ 	.byte	0x04, 0x1c
        /*003a*/ 	.short	(.L_467 - .L_466)


	//   ....[0]....
.L_466:
        /*003c*/ 	.word	0x00000090


	//----- nvinfo : EIATTR_MAX_THREADS
	.align		4
.L_467:
        /*0040*/ 	.byte	0x04, 0x05
        /*0042*/ 	.short	(.L_469 - .L_468)
.L_468:
        /*0044*/ 	.word	0x00000200
        /*0048*/ 	.word	0x00000001
        /*004c*/ 	.word	0x00000001


	//----- nvinfo : EIATTR_CBANK_PARAM_SIZE
	.align		4
.L_469:
        /*0050*/ 	.byte	0x03, 0x19
        /*0052*/ 	.short	0x0010


	//----- nvinfo : EIATTR_PARAM_CBANK
	.align		4
        /*0054*/ 	.byte	0x04, 0x0a
        /*0056*/ 	.short	(.L_471 - .L_470)
	.align		4
.L_470:
        /*0058*/ 	.word	index@(.nv.constant0.default_function_kernel_1)
        /*005c*/ 	.short	0x0380
        /*005e*/ 	.short	0x0010


	//----- nvinfo : EIATTR_SW_WAR
	.align		4
.L_471:
        /*0060*/ 	.byte	0x04, 0x36
        /*0062*/ 	.short	(.L_473 - .L_472)
.L_472:
        /*0064*/ 	.word	0x00000008
.L_473:


//--------------------- .nv.info.default_function_kernel_31 --------------------------
	.section	.nv.info.default_function_kernel_31,"",@"SHT_CUDA_INFO"
	.sectionflags	@""
	.align	4


	//----- nvinfo : EIATTR_CUDA_API_VERSION
	.align		4
        /*0000*/ 	.byte	0x04, 0x37
        /*0002*/ 	.short	(.L_475 - .L_474)
.L_474:
        /*0004*/ 	.word	0x00000082


	//----- nvinfo : EIATTR_KPARAM_INFO
	.align		4
.L_475:
        /*0008*/ 	.byte	0x04, 0x17
        /*000a*/ 	.short	(.L_477 - .L_476)
.L_476:
        /*000c*/ 	.word	0x00000000
        /*0010*/ 	.short	0x0002
        /*0012*/ 	.short	0x0010
        /*0014*/ 	.byte	0x00, 0xf5, 0x21, 0x00


	//----- nvinfo : EIATTR_KPARAM_INFO
	.align		4
.L_477:
        /*0018*/ 	.byte	0x04, 0x17
        /*001a*/ 	.short	(.L_479 - .L_478)
.L_478:
        /*001c*/ 	.word	0x00000000
        /*0020*/ 	.short	0x0001
        /*0022*/ 	.short	0x0008
        /*0024*/ 	.byte	0x00, 0xf5, 0x21, 0x00


	//----- nvinfo : EIATTR_KPARAM_INFO
	.align		4
.L_479:
        /*0028*/ 	.byte	0x04, 0x17
        /*002a*/ 	.short	(.L_481 - .L_480)
.L_480:
        /*002c*/ 	.word	0x00000000
        /*0030*/ 	.short	0x0000
        /*0032*/ 	.short	0x0000
        /*0034*/ 	.byte	0x00, 0xf5, 0x21, 0x00


	//----- nvinfo : EIATTR_SPARSE_MMA_MASK
	.align		4
.L_481:
        /*0038*/ 	.byte	0x03, 0x50
        /*003a*/ 	.short	0x0000


	//----- nvinfo : EIATTR_MAXREG_COUNT
	.align		4
        /*003c*/ 	.byte	0x03, 0x1b
        /*003e*/ 	.short	0x0040


	//----- nvinfo : EIATTR_MERCURY_ISA_VERSION
	.align		4
        /*0040*/ 	.byte	0x03, 0x5f
        /*0042*/ 	.short	0x0101


	//----- nvinfo : EIATTR_VRC_CTA_INIT_COUNT
	.align		4
        /*0044*/ 	.byte	0x02, 0x4a
	.zero		1
	.zero		1


	//----- nvinfo : EIATTR_EXIT_INSTR_OFFSETS
	.align		4
        /*0048*/ 	.byte	0x04, 0x1c
        /*004a*/ 	.short	(.L_483 - .L_482)


	//   ....[0]....
.L_482:
        /*004c*/ 	.word	0x00000500


	//----- nvinfo : EIATTR_MAX_THREADS
	.align		4
.L_483:
        /*0050*/ 	.byte	0x04, 0x05
        /*0052*/ 	.short	(.L_485 - .L_484)
.L_484:
        /*0054*/ 	.word	0x00000400
        /*0058*/ 	.word	0x00000001
        /*005c*/ 	.word	0x00000001


	//----- nvinfo : EIATTR_CBANK_PARAM_SIZE
	.align		4
.L_485:
        /*0060*/ 	.byte	0x03, 0x19
        /*0062*/ 	.short	0x0018


	//----- nvinfo : EIATTR_PARAM_CBANK
	.align		4
        /*0064*/ 	.byte	0x04, 0x0a
        /*0066*/ 	.short	(.L_487 - .L_486)
	.align		4
.L_486:
        /*0068*/ 	.word	index@(.nv.constant0.default_function_kernel_31)
        /*006c*/ 	.short	0x0380
        /*006e*/ 	.short	0x0018


	//----- nvinfo : EIATTR_SW_WAR
	.align		4
.L_487:
        /*0070*/ 	.byte	0x04, 0x36
        /*0072*/ 	.short	(.L_489 - .L_488)
.L_488:
        /*0074*/ 	.word	0x00000008
.L_489:


//--------------------- .nv.info.default_function_kernel_18 --------------------------
	.section	.nv.info.default_function_kernel_18,"",@"SHT_CUDA_INFO"
	.sectionflags	@""
	.align	4


	//----- nvinfo : EIATTR_CUDA_API_VERSION
	.align		4
        /*0000*/ 	.byte	0x04, 0x37
        /*0002*/ 	.short	(.L_491 - .L_490)
.L_490:
        /*0004*/ 	.word	0x00000082


	//----- nvinfo : EIATTR_KPARAM_INFO
	.align		4
.L_491:
        /*0008*/ 	.byte	0x04, 0x17
        /*000a*/ 	.short	(.L_493 - .L_492)
.L_492:
        /*000c*/ 	.word	0x00000000
        /*0010*/ 	.short	0x0001
        /*0012*/ 	.short	0x0008
        /*0014*/ 	.byte	0x00, 0xf5, 0x21, 0x00


	//----- nvinfo : EIATTR_KPARAM_INFO
	.align		4
.L_493:
        /*0018*/ 	.byte	0x04, 0x17
        /*001a*/ 	.short	(.L_495 - .L_494)
.L_494:
        /*001c*/ 	.word	0x00000000
        /*0020*/ 	.short	0x0000
        /*0022*/ 	.short	0x0000
        /*0024*/ 	.byte	0x00, 0xf5, 0x21, 0x00


	//----- nvinfo : EIATTR_SPARSE_MMA_MASK
	.align		4
.L_495:
        /*0028*/ 	.byte	0x03, 0x50
        /*002a*/ 	.short	0x0000


	//----- nvinfo : EIATTR_MAXREG_COUNT
	.align		4
        /*002c*/ 	.byte	0x03, 0x1b
        /*002e*/ 	.short	0x0040


	//----- nvinfo : EIATTR_MERCURY_ISA_VERSION
	.align		4
        /*0030*/ 	.byte	0x03, 0x5f
        /*0032*/ 	.short	0x0101


	//----- nvinfo : EIATTR_VRC_CTA_INIT_COUNT
	.align		4
        /*0034*/ 	.byte	0x02, 0x4a
	.zero		1
	.zero		1


	//----- nvinfo : EIATTR_EXIT_INSTR_OFFSETS
	.align		4
        /*0038*/ 	.byte	0x04, 0x1c
        /*003a*/ 	.short	(.L_497 - .L_496)


	//   ....[0]....
.L_496:
        /*003c*/ 	.word	0x00000110


	//----- nvinfo : EIATTR_MAX_THREADS
	.align		4
.L_497:
        /*0040*/ 	.byte	0x04, 0x05
        /*0042*/ 	.short	(.L_499 - .L_498)
.L_498:
        /*0044*/ 	.word	0x00000400
        /*0048*/ 	.word	0x00000001
        /*004c*/ 	.word	0x00000001


	//----- nvinfo : EIATTR_CBANK_PARAM_SIZE
	.align		4
.L_499:
        /*0050*/ 	.byte	0x03, 0x19
        /*0052*/ 	.short	0x0010


	//----- nvinfo : EIATTR_PARAM_CBANK
	.align		4
        /*0054*/ 	.byte	0x04, 0x0a
        /*0056*/ 	.short	(.L_501 - .L_500)
	.align		4
.L_500:
        /*0058*/ 	.word	index@(.nv.constant0.default_function_kernel_18)
        /*005c*/ 	.short	0x0380
        /*005e*/ 	.short	0x0010


	//----- nvinfo : EIATTR_SW_WAR
	.align		4
.L_501:
        /*0060*/ 	.byte	0x04, 0x36
        /*0062*/ 	.short	(.L_503 - .L_502)
.L_502:
        /*0064*/ 	.word	0x00000008
.L_503:


//--------------------- .nv.info.default_function_kernel_29 --------------------------
	.section	.nv.info.default_function_kernel_29,"",@"SHT_CUDA_INFO"
	.sectionflags	@""
	.align	4


	//----- nvinfo : EIATTR_CUDA_API_VERSION
	.align		4
        /*0000*/ 	.byte	0x04, 0x37
        /*0002*/ 	.short	(.L_505 - .L_504)
.L_504:
        /*0004*/ 	.word	0x00000082


	//----- nvinfo : EIATTR_KPARAM_INFO
	.align		4
.L_505:
        /*0008*/ 	.byte	0x04, 0x17
        /*000a*/ 	.short	(.L_507 - .L_506)
.L_506:
        /*000c*/ 	.word	0x00000000
        /*0010*/ 	.short	0x0002
        /*0012*/ 	.short	0x0010
        /*0014*/ 	.byte	0x00, 0xf5, 0x21, 0x00


	//----- nvinfo : EIATTR_KPARAM_INFO
	.align		4
.L_507:
        /*0018*/ 	.byte	0x04, 0x17
        /*001a*/ 	.short	(.L_509 - .L_508)
.L_508:
        /*001c*/ 	.word	0x00000000
        /*0020*/ 	.short	0x0001
        /*0022*/ 	.short	0x0008
        /*0024*/ 	.byte	0x00, 0xf5, 0x21, 0x00


	//----- nvinfo : EIATTR_KPARAM_INFO
	.align		4
.L_509:
        /*0028*/ 	.byte	0x04, 0x17
        /*002a*/ 	.short	(.L_511 - .L_510)
.L_510:
        /*002c*/ 	.word	0x00000000
        /*0030*/ 	.short	0x0000
        /*0032*/ 	.short	0x0000
        /*0034*/ 	.byte	0x00, 0xf5, 0x21, 0x00


	//----- nvinfo : EIATTR_SPARSE_MMA_MASK
	.align		4
.L_511:
        /*0038*/ 	.byte	0x03, 0x50
        /*003a*/ 	.short	0x0000


	//----- nvinfo : EIATTR_MAXREG_COUNT
	.align		4
        /*003c*/ 	.byte	0x03, 0x1b
        /*003e*/ 	.short	0x0040


	//----- nvinfo : EIATTR_MERCURY_ISA_VERSION
	.align		4
        /*0040*/ 	.byte	0x03, 0x5f
        /*0042*/ 	.short	0x0101


	//----- nvinfo : EIATTR_VRC_CTA_INIT_COUNT
	.align		4
        /*0044*/ 	.byte	0x02, 0x4a
	.zero		1
	.zero		1


	//----- nvinfo : EIATTR_EXIT_INSTR_OFFSETS
	.align		4
        /*0048*/ 	.byte	0x04, 0x1c
        /*004a*/ 	.short	(.L_513 - .L_512)


	//   ....[0]....
.L_512:
        /*004c*/ 	.word	0x00000540


	//----- nvinfo : EIATTR_MAX_THREADS
	.align		4
.L_513:
        /*0050*/ 	.byte	0x04, 0x05
        /*0052*/ 	.short	(.L_515 - .L_514)
.L_514:
        /*0054*/ 	.word	0x00000400
        /*0058*/ 	.word	0x00000001
        /*005c*/ 	.word	0x00000001


	//----- nvinfo : EIATTR_CBANK_PARAM_SIZE
	.align		4
.L_515:
        /*0060*/ 	.byte	0x03, 0x19
        /*0062*/ 	.short	0x0018


	//----- nvinfo : EIATTR_PARAM_CBANK
	.align		4
        /*0064*/ 	.byte	0x04, 0x0a
        /*0066*/ 	.short	(.L_517 - .L_516)
	.align		4
.L_516:
        /*0068*/ 	.word	index@(.nv.constant0.default_function_kernel_29)
        /*006c*/ 	.short	0x0380
        /*006e*/ 	.short	0x0018


	//----- nvinfo : EIATTR_SW_WAR
	.align		4
.L_517:
        /*0070*/ 	.byte	0x04, 0x36
        /*0072*/ 	.short	(.L_519 - .L_518)
.L_518:
        /*0074*/ 	.word	0x00000008
.L_519:


//--------------------- .nv.info.default_function_kernel_17 --------------------------
	.section	.nv.info.default_function_kernel_17,"",@"SHT_CUDA_INFO"
	.sectionflags	@""
	.align	4


	//----- nvinfo : EIATTR_CUDA_API_VERSION
	.align		4
        /*0000*/ 	.byte	0x04, 0x37
        /*0002*/ 	.short	(.L_521 - .L_520)
.L_520:
        /*0004*/ 	.word	0x00000082


	//----- nvinfo : EIATTR_KPARAM_INFO
	.align		4
.L_521:
        /*0008*/ 	.byte	0x04, 0x17
        /*000a*/ 	.short	(.L_523 - .L_522)
.L_522:
        /*000c*/ 	.word	0x00000000
        /*0010*/ 	.short	0x0001
        /*0012*/ 	.short	0x0008
        /*0014*/ 	.byte	0x00, 0xf5, 0x21, 0x00


	//----- nvinfo : EIATTR_KPARAM_INFO
	.align		4
.L_523:
        /*0018*/ 	.byte	0x04, 0x17
        /*001a*/ 	.short	(.L_525 - .L_524)
.L_524:
        /*001c*/ 	.word	0x00000000
        /*0020*/ 	.short	0x0000
        /*0022*/ 	.short	0x0000
        /*0024*/ 	.byte	0x00, 0xf5, 0x21, 0x00


	//----- nvinfo : EIATTR_SPARSE_MMA_MASK
	.align		4
.L_525:
        /*0028*/ 	.byte	0x03, 0x50
        /*002a*/ 	.short	0x0000


	//----- nvinfo : EIATTR_MAXREG_COUNT
	.align		4
        /*002c*/ 	.byte	0x03, 0x1b
        /*002e*/ 	.short	0x0040


	//----- nvinfo : EIATTR_MERCURY_ISA_VERSION
	.align		4
        /*0030*/ 	.byte	0x03, 0x5f
        /*0032*/ 	.short	0x0101


	//----- nvinfo : EIATTR_VRC_CTA_INIT_COUNT
	.align		4
        /*0034*/ 	.byte	0x02, 0x4a
	.zero		1
	.zero		1


	//----- nvinfo : EIATTR_EXIT_INSTR_OFFSETS
	.align		4
        /*0038*/ 	.byte	0x04, 0x1c
        /*003a*/ 	.short	(.L_527 - .L_526)


	//   ....[0]....
.L_526:
        /*003c*/ 	.word	0x00000110


	//----- nvinfo : EIATTR_MAX_THREADS
	.align		4
.L_527:
        /*0040*/ 	.byte	0x04, 0x05
        /*0042*/ 	.short	(.L_529 - .L_528)
.L_528:
        /*0044*/ 	.word	0x00000400
        /*0048*/ 	.word	0x00000001
        /*004c*/ 	.word	0x00000001


	//----- nvinfo : EIATTR_CBANK_PARAM_SIZE
	.align		4
.L_529:
        /*0050*/ 	.byte	0x03, 0x19
        /*0052*/ 	.short	0x0010


	//----- nvinfo : EIATTR_PARAM_CBANK
	.align		4
        /*0054*/ 	.byte	0x04, 0x0a
        /*0056*/ 	.short	(.L_531 - .L_530)
	.align		4
.L_530:
        /*0058*/ 	.word	index@(.nv.constant0.default_function_kernel_17)
        /*005c*/ 	.short	0x0380
        /*005e*/ 	.short	0x0010


	//----- nvinfo : EIATTR_SW_WAR
	.align		4
.L_531:
        /*0060*/ 	.byte	0x04, 0x36
        /*0062*/ 	.short	(.L_533 - .L_532)
.L_532:
        /*0064*/ 	.word	0x00000008
.L_533:


//--------------------- .nv.info.default_function_kernel_43 --------------------------
	.section	.nv.info.default_function_kernel_43,"",@"SHT_CUDA_INFO"
	.sectionflags	@""
	.align	4


	//----- nvinfo : EIATTR_CUDA_API_VERSION
	.align		4
        /*0000*/ 	.byte	0x04, 0x37
        /*0002*/ 	.short	(.L_535 - .L_534)
.L_534:
        /*0004*/ 	.word	0x00000082


	//----- nvinfo : EIATTR_KPARAM_INFO
	.align		4
.L_535:
        /*0008*/ 	.byte	0x04, 0x17
        /*000a*/ 	.short	(.L_537 - .L_536)
.L_536:
        /*000c*/ 	.word	0x00000000
        /*0010*/ 	.short	0x0002
        /*0012*/ 	.short	0x0010
        /*0014*/ 	.byte	0x00, 0xf5, 0x21, 0x00


	//----- nvinfo : EIATTR_KPARAM_INFO
	.align		4
.L_537:
        /*0018*/ 	.byte	0x04, 0x17
        /*001a*/ 	.short	(.L_539 - .L_538)
.L_538:
        /*001c*/ 	.word	0x00000000
        /*0020*/ 	.short	0x0001
        /*0022*/ 	.short	0x0008
        /*0024*/ 	.byte	0x00, 0xf5, 0x21, 0x00


	//----- nvinfo : EIATTR_KPARAM_INFO
	.align		4
.L_539:
        /*0028*/ 	.byte	0x04, 0x17
        /*002a*/ 	.short	(.L_541 - .L_540)
.L_540:
        /*002c*/ 	.word	0x00000000
        /*0030*/ 	.short	0x0000
        /*0032*/ 	.short	0x0000
        /*0034*/ 	.byte	0x00, 0xf5, 0x21, 0x00


	//----- nvinfo : EIATTR_SPARSE_MMA_MASK
	.align		4
.L_541:
        /*0038*/ 	.byte	0x03, 0x50
        /*003a*/ 	.short	0x0000


	//----- nvinfo : EIATTR_MAXREG_COUNT
	.align		4
        /*003c*/ 	.byte	0x03, 0x1b
        /*003e*/ 	.short	0x0040


	//----- nvinfo : EIATTR_MERCURY_ISA_VERSION
	.align		4
        /*0040*/ 	.byte	0x03, 0x5f
        /*0042*/ 	.short	0x0101


	//----- nvinfo : EIATTR_VRC_CTA_INIT_COUNT
	.align		4
        /*0044*/ 	.byte	0x02, 0x4a
	.zero		1
	.zero		1


	//----- nvinfo : EIATTR_EXIT_INSTR_OFFSETS
	.align		4
        /*0048*/ 	.byte	0x04, 0x1c
        /*004a*/ 	.short	(.L_543 - .L_542)


	//   ....[0]....
.L_542:
        /*004c*/ 	.word	0x000004c0


	//----- nvinfo : EIATTR_MAX_THREADS
	.align		4
.L_543:
        /*0050*/ 	.byte	0x04, 0x05
        /*0052*/ 	.short	(.L_545 - .L_544)
.L_544:
        /*0054*/ 	.word	0x00000400
        /*0058*/ 	.word	0x00000001
        /*005c*/ 	.word	0x00000001


	//----- nvinfo : EIATTR_CRS_STACK_SIZE
	.align		4
.L_545:
        /*0060*/ 	.byte	0x04, 0x1e
        /*0062*/ 	.short	(.L_547 - .L_546)
.L_546:
        /*0064*/ 	.word	0x00000000


	//----- nvinfo : EIATTR_CBANK_PARAM_SIZE
	.align		4
.L_547:
        /*0068*/ 	.byte	0x03, 0x19
        /*006a*/ 	.short	0x0018


	//----- nvinfo : EIATTR_PARAM_CBANK
	.align		4
        /*006c*/ 	.byte	0x04, 0x0a
        /*006e*/ 	.short	(.L_549 - .L_548)
	.align		4
.L_548:
        /*0070*/ 	.word	index@(.nv.constant0.default_function_kernel_43)
        /*0074*/ 	.short	0x0380
        /*0076*/ 	.short	0x0018


	//----- nvinfo : EIATTR_SW_WAR
	.align		4
.L_549:
        /*0078*/ 	.byte	0x04, 0x36
        /*007a*/ 	.short	(.L_551 - .L_550)
.L_550:
        /*007c*/ 	.word	0x00000008
.L_551:


//--------------------- .nv.info.default_function_kernel_30 --------------------------
	.section	.nv.info.default_function_kernel_30,"",@"SHT_CUDA_INFO"
	.sectionflags	@""
	.align	4


	//----- nvinfo : EIATTR_CUDA_API_VERSION
	.align		4
        /*0000*/ 	.byte	0x04, 0x37
        /*0002*/ 	.short	(.L_553 - .L_552)
.L_552:
        /*0004*/ 	.word	0x00000082


	//----- nvinfo : EIATTR_KPARAM_INFO
	.align		4
.L_553:
        /*0008*/ 	.byte	0x04, 0x17
        /*000a*/ 	.short	(.L_555 - .L_554)
.L_554:
        /*000c*/ 	.word	0x00000000
        /*0010*/ 	.short	0x0001
        /*0012*/ 	.short	0x0008
        /*0014*/ 	.byte	0x00, 0xf5, 0x21, 0x00


	//----- nvinfo : EIATTR_KPARAM_INFO
	.align		4
.L_555:
        /*0018*/ 	.byte	0x04, 0x17
        /*001a*/ 	.short	(.L_557 - .L_556)
.L_556:
        /*001c*/ 	.word	0x00000000
        /*0020*/ 	.short	0x0000
        /*0022*/ 	.short	0x0000
        /*0024*/ 	.byte	0x00, 0xf5, 0x21, 0x00


	//----- nvinfo : EIATTR_SPARSE_MMA_MASK
	.align		4
.L_557:
        /*0028*/ 	.byte	0x03, 0x50
        /*002a*/ 	.short	0x0000


	//----- nvinfo : EIATTR_MAXREG_COUNT
	.align		4
        /*002c*/ 	.byte	0x03, 0x1b
        /*002e*/ 	.short	0x0040


	//----- nvinfo : EIATTR_MERCURY_ISA_VERSION
	.align		4
        /*0030*/ 	.byte	0x03, 0x5f
        /*0032*/ 	.short	0x0101


	//----- nvinfo : EIATTR_VRC_CTA_INIT_COUNT
	.align		4
        /*0034*/ 	.byte	0x02, 0x4a
	.zero		1
	.zero		1


	//----- nvinfo : EIATTR_EXIT_INSTR_OFFSETS
	.align		4
        /*0038*/ 	.byte	0x04, 0x1c
        /*003a*/ 	.short	(.L_559 - .L_558)


	//   ....[0]....
.L_558:
        /*003c*/ 	.word	0x00000130


	//----- nvinfo : EIATTR_MAX_THREADS
	.align		4
.L_559:
        /*0040*/ 	.byte	0x04, 0x05
        /*0042*/ 	.short	(.L_561 - .L_560)
.L_560:
        /*0044*/ 	.word	0x00000400
        /*0048*/ 	.word	0x00000001
        /*004c*/ 	.word	0x00000001


	//----- nvinfo : EIATTR_CBANK_PARAM_SIZE
	.align		4
.L_561:
        /*0050*/ 	.byte	0x03, 0x19
        /*0052*/ 	.short	0x0010


	//----- nvinfo : EIATTR_PARAM_CBANK
	.align		4
        /*0054*/ 	.byte	0x04, 0x0a
        /*0056*/ 	.short	(.L_563 - .L_562)
	.align		4
.L_562:
        /*0058*/ 	.word	index@(.nv.constant0.default_function_kernel_30)
        /*005c*/ 	.short	0x0380
        /*005e*/ 	.short	0x0010


	//----- nvinfo : EIATTR_SW_WAR
	.align		4
.L_563:
        /*0060*/ 	.byte	0x04, 0x36
        /*0062*/ 	.short	(.L_565 - .L_564)
.L_564:
        /*0064*/ 	.word	0x00000008
.L_565:


//--------------------- .nv.info.default_function_kernel_24 --------------------------
	.section	.nv.info.default_function_kernel_24,"",@"SHT_CUDA_INFO"
	.sectionflags	@""
	.align	4


	//----- nvinfo : EIATTR_CUDA_API_VERSION
	.align		4
        /*0000*/ 	.byte	0x04, 0x37
        /*0002*/ 	.short	(.L_567 - .L_566)
.L_566:
        /*0004*/ 	.word	0x00000082


	//----- nvinfo : EIATTR_KPARAM_INFO
	.align		4
.L_567:
        /*0008*/ 	.byte	0x04, 0x17
        /*000a*/ 	.short	(.L_569 - .L_568)
.L_568:
        /*000c*/ 	.word	0x00000000
        /*0010*/ 	.short	0x0001
        /*0012*/ 	.short	0x0008
        /*0014*/ 	.byte	0x00, 0xf5, 0x21, 0x00


	//----- nvinfo : EIATTR_KPARAM_INFO
	.align		4
.L_569:
        /*0018*/ 	.byte	0x04, 0x17
        /*001a*/ 	.short	(.L_571 - .L_570)
.L_570:
        /*001c*/ 	.word	0x00000000
        /*0020*/ 	.short	0x0000
        /*0022*/ 	.short	0x0000
        /*0024*/ 	.byte	0x00, 0xf5, 0x21, 0x00


	//----- nvinfo : EIATTR_SPARSE_MMA_MASK
	.align		4
.L_571:
        /*0028*/ 	.byte	0x03, 0x50
        /*002a*/ 	.short	0x0000


	//----- nvinfo : EIATTR_MAXREG_COUNT
	.align		4
        /*002c*/ 	.byte	0x03, 0x1b
        /*002e*/ 	.short	0x0040


	//----- nvinfo : EIATTR_MERCURY_ISA_VERSION
	.align		4
        /*0030*/ 	.byte	0x03, 0x5f
        /*0032*/ 	.short	0x0101


	//----- nvinfo : EIATTR_VRC_CTA_INIT_COUNT
	.align		4
        /*0034*/ 	.byte	0x02, 0x4a
	.zero		1
	.zero		1


	//----- nvinfo : EIATTR_EXIT_INSTR_OFFSETS
	.align		4
        /*0038*/ 	.byte	0x04, 0x1c
        /*003a*/ 	.short	(.L_573 - .L_572)


	//   ....[0]....
.L_572:
        /*003c*/ 	.word	0x00000160


	//----- nvinfo : EIATTR_MAX_THREADS
	.align		4
.L_573:
        /*0040*/ 	.byte	0x04, 0x05
        /*0042*/ 	.short	(.L_575 - .L_574)
.L_574:
        /*0044*/ 	.word	0x00000400
        /*0048*/ 	.word	0x00000001
        /*004c*/ 	.word	0x00000001


	//----- nvinfo : EIATTR_CBANK_PARAM_SIZE
	.align		4
.L_575:
        /*0050*/ 	.byte	0x03, 0x19
        /*0052*/ 	.short	0x0010


	//----- nvinfo : EIATTR_PARAM_CBANK
	.align		4
        /*0054*/ 	.byte	0x04, 0x0a
        /*0056*/ 	.short	(.L_577 - .L_576)
	.align		4
.L_576:
        /*0058*/ 	.word	index@(.nv.constant0.default_function_kernel_24)
        /*005c*/ 	.short	0x0380
        /*005e*/ 	.short	0x0010


	//----- nvinfo : EIATTR_SW_WAR
	.align		4
.L_577:
        /*0060*/ 	.byte	0x04, 0x36
        /*0062*/ 	.short	(.L_579 - .L_578)
.L_578:
        /*0064*/ 	.word	0x00000008
.L_579:


//--------------------- .nv.info.default_function_kernel_5 --------------------------
	.section	.nv.info.default_function_kernel_5,"",@"SHT_CUDA_INFO"
	.sectionflags	@""
	.align	4


	//----- nvinfo : EIATTR_CUDA_API_VERSION
	.align		4
        /*0000*/ 	.byte	0x04, 0x37
        /*0002*/ 	.short	(.L_581 - .L_580)
.L_580:
        /*0004*/ 	.word	0x00000082


	//----- nvinfo : EIATTR_KPARAM_INFO
	.align		4
.L_581:
        /*0008*/ 	.byte	0x04, 0x17
        /*000a*/ 	.short	(.L_583 - .L_582)
.L_582:
        /*000c*/ 	.word	0x00000000
        /*0010*/ 	.short	0x0001
        /*0012*/ 	.short	0x0008
        /*0014*/ 	.byte	0x00, 0xf5, 0x21, 0x00


	//----- nvinfo : EIATTR_KPARAM_INFO
	.align		4
.L_583:
        /*0018*/ 	.byte	0x04, 0x17
        /*001a*/ 	.short	(.L_585 - .L_584)
.L_584:
        /*001c*/ 	.word	0x00000000
        /*0020*/ 	.short	0x0000
        /*0022*/ 	.short	0x0000
        /*0024*/ 	.byte	0x00, 0xf5, 0x21, 0x00


	//----- nvinfo : EIATTR_SPARSE_MMA_MASK
	.align		4
.L_585:
        /*0028*/ 	.byte	0x03, 0x50
        /*002a*/ 	.short	0x0000


	//----- nvinfo : EIATTR_MAXREG_COUNT
	.align		4
        /*002c*/ 	.byte	0x03, 0x1b
        /*002e*/ 	.short	0x0040


	//----- nvinfo : EIATTR_MERCURY_ISA_VERSION
	.align		4
        /*0030*/ 	.byte	0x03, 0x5f
        /*0032*/ 	.short	0x0101


	//----- nvinfo : EIATTR_VRC_CTA_INIT_COUNT
	.align		4
        /*0034*/ 	.byte	0x02, 0x4a
	.zero		1
	.zero		1


	//----- nvinfo : EIATTR_EXIT_INSTR_OFFSETS
	.align		4
        /*0038*/ 	.byte	0x04, 0x1c
        /*003a*/ 	.short	(.L_587 - .L_586)


	//   ....[0]....
.L_586:
        /*003c*/ 	.word	0x000000c0


	//----- nvinfo : EIATTR_MAX_THREADS
	.align		4
.L_587:
        /*0040*/ 	.byte	0x04, 0x05
        /*0042*/ 	.short	(.L_589 - .L_588)
.L_588:
        /*0044*/ 	.word	0x00000400
        /*0048*/ 	.word	0x00000001
        /*004c*/ 	.word	0x00000001


	//----- nvinfo : EIATTR_CBANK_PARAM_SIZE
	.align		4
.L_589:
        /*0050*/ 	.byte	0x03, 0x19
        /*0052*/ 	.short	0x0010


	//----- nvinfo : EIATTR_PARAM_CBANK
	.align		4
        /*0054*/ 	.byte	0x04, 0x0a
        /*0056*/ 	.short	(.L_591 - .L_590)
	.align		4
.L_590:
        /*0058*/ 	.word	index@(.nv.constant0.default_function_kernel_5)
        /*005c*/ 	.short	0x0380
        /*005e*/ 	.short	0x0010


	//----- nvinfo : EIATTR_SW_WAR
	.align		4
.L_591:
        /*0060*/ 	.byte	0x04, 0x36
        /*0062*/ 	.short	(.L_593 - .L_592)
.L_592:
        /*0064*/ 	.word	0x00000008
.L_593:


//--------------------- .nv.info.default_function_kernel_10 --------------------------
	.section	.nv.info.default_function_kernel_10,"",@"SHT_CUDA_INFO"
	.sectionflags	@""
	.align	4


	//----- nvinfo : EIATTR_CUDA_API_VERSION
	.align		4
        /*0000*/ 	.byte	0x04, 0x37
        /*0002*/ 	.short	(.L_595 - .L_594)
.L_594:
        /*0004*/ 	.word	0x00000082


	//----- nvinfo : EIATTR_KPARAM_INFO
	.align		4
.L_595:
        /*0008*/ 	.byte	0x04, 0x17
        /*000a*/ 	.short	(.L_597 - .L_596)
.L_596:
        /*000c*/ 	.word	0x00000000
        /*0010*/ 	.short	0x0001
        /*0012*/ 	.short	0x0008
        /*0014*/ 	.byte	0x00, 0xf5, 0x21, 0x00


	//----- nvinfo : EIATTR_KPARAM_INFO
	.align		4
.L_597:
        /*0018*/ 	.byte	0x04, 0x17
        /*001a*/ 	.short	(.L_599 - .L_598)
.L_598:
        /*001c*/ 	.word	0x00000000
        /*0020*/ 	.short	0x0000
        /*0022*/ 	.short	0x0000
        /*0024*/ 	.byte	0x00, 0xf5, 0x21, 0x00


	//----- nvinfo : EIATTR_SPARSE_MMA_MASK
	.align		4
.L_599:
        /*0028*/ 	.byte	0x03, 0x50
        /*002a*/ 	.short	0x0000


	//----- nvinfo : EIATTR_MAXREG_COUNT
	.align		4
        /*002c*/ 	.byte	0x03, 0x1b
        /*002e*/ 	.short	0x0040


	//----- nvinfo : EIATTR_MERCURY_ISA_VERSION
	.align		4
        /*0030*/ 	.byte	0x03, 0x5f
        /*0032*/ 	.short	0x0101


	//----- nvinfo : EIATTR_VRC_CTA_INIT_COUNT
	.align		4
        /*0034*/ 	.byte	0x02, 0x4a
	.zero		1
	.zero		1


	//----- nvinfo : EIATTR_EXIT_INSTR_OFFSETS
	.align		4
        /*0038*/ 	.byte	0x04, 0x1c
        /*003a*/ 	.short	(.L_601 - .L_600)


	//   ....[0]....
.L_600:
        /*003c*/ 	.word	0x00000110


	//----- nvinfo : EIATTR_MAX_THREADS
	.align		4
.L_601:
        /*0040*/ 	.byte	0x04, 0x05
        /*0042*/ 	.short	(.L_603 - .L_602)
.L_602:
        /*0044*/ 	.word	0x00000400
        /*0048*/ 	.word	0x00000001
        /*004c*/ 	.word	0x00000001


	//----- nvinfo : EIATTR_CBANK_PARAM_SIZE
	.align		4
.L_603:
        /*0050*/ 	.byte	0x03, 0x19
        /*0052*/ 	.short	0x0010


	//----- nvinfo : EIATTR_PARAM_CBANK
	.align		4
        /*0054*/ 	.byte	0x04, 0x0a
        /*0056*/ 	.short	(.L_605 - .L_604)
	.align		4
.L_604:
        /*0058*/ 	.word	index@(.nv.constant0.default_function_kernel_10)
        /*005c*/ 	.short	0x0380
        /*005e*/ 	.short	0x0010


	//----- nvinfo : EIATTR_SW_WAR
	.align		4
.L_605:
        /*0060*/ 	.byte	0x04, 0x36
        /*0062*/ 	.short	(.L_607 - .L_606)
.L_606:
        /*0064*/ 	.word	0x00000008
.L_607:


//--------------------- .nv.info.default_function_kernel_3 --------------------------
	.section	.nv.info.default_function_kernel_3,"",@"SHT_CUDA_INFO"
	.sectionflags	@""
	.align	4


	//----- nvinfo : EIATTR_CUDA_API_VERSION
	.align		4
        /*0000*/ 	.byte	0x04, 0x37
        /*0002*/ 	.short	(.L_609 - .L_608)
.L_608:
        /*0004*/ 	.word	0x00000082


	//----- nvinfo : EIATTR_KPARAM_INFO
	.align		4
.L_609:
        /*0008*/ 	.byte	0x04, 0x17
        /*000a*/ 	.short	(.L_611 - .L_610)
.L_610:
        /*000c*/ 	.word	0x00000000
        /*0010*/ 	.short	0x0001
        /*0012*/ 	.short	0x0008
        /*0014*/ 	.byte	0x00, 0xf5, 0x21, 0x00


	//----- nvinfo : EIATTR_KPARAM_INFO
	.align		4
.L_611:
        /*0018*/ 	.byte	0x04, 0x17
        /*001a*/ 	.short	(.L_613 - .L_612)
.L_612:
        /*001c*/ 	.word	0x00000000
        /*0020*/ 	.short	0x0000
        /*0022*/ 	.short	0x0000
        /*0024*/ 	.byte	0x00, 0xf5, 0x21, 0x00


	//----- nvinfo : EIATTR_SPARSE_MMA_MASK
	.align		4
.L_613:
        /*0028*/ 	.byte	0x03, 0x50
        /*002a*/ 	.short	0x0000


	//----- nvinfo : EIATTR_MAXREG_COUNT
	.align		4
        /*002c*/ 	.byte	0x03, 0x1b
        /*002e*/ 	.short	0x00ff


	//----- nvinfo : EIATTR_MERCURY_ISA_VERSION
	.align		4
        /*0030*/ 	.byte	0x03, 0x5f
        /*0032*/ 	.short	0x0101


	//----- nvinfo : EIATTR_VRC_CTA_INIT_COUNT
	.align		4
        /*0034*/ 	.byte	0x02, 0x4a
	.zero		1
	.zero		1


	//----- nvinfo : EIATTR_EXIT_INSTR_OFFSETS
	.align		4
        /*0038*/ 	.byte	0x04, 0x1c
        /*003a*/ 	.short	(.L_615 - .L_614)


	//   ....[0]....
.L_614:
        /*003c*/ 	.word	0x00000510


	//----- nvinfo : EIATTR_MAX_THREADS
	.align		4
.L_615:
        /*0040*/ 	.byte	0x04, 0x05
        /*0042*/ 	.short	(.L_617 - .L_616)
.L_616:
        /*0044*/ 	.word	0x00000080
        /*0048*/ 	.word	0x00000001
        /*004c*/ 	.word	0x00000001


	//----- nvinfo : EIATTR_CBANK_PARAM_SIZE
	.align		4
.L_617:
        /*0050*/ 	.byte	0x03, 0x19
        /*0052*/ 	.short	0x0010


	//----- nvinfo : EIATTR_PARAM_CBANK
	.align		4
        /*0054*/ 	.byte	0x04, 0x0a
        /*0056*/ 	.short	(.L_619 - .L_618)
	.align		4
.L_618:
        /*0058*/ 	.word	index@(.nv.constant0.default_function_kernel_3)
        /*005c*/ 	.short	0x0380
        /*005e*/ 	.short	0x0010


	//----- nvinfo : EIATTR_SW_WAR
	.align		4
.L_619:
        /*0060*/ 	.byte	0x04, 0x36
        /*0062*/ 	.short	(.L_621 - .L_620)
.L_620:
        /*0064*/ 	.word	0x00000008
.L_621:


//--------------------- .nv.info.default_function_kernel_12 --------------------------
	.section	.nv.info.default_function_kernel_12,"",@"SHT_CUDA_INFO"
	.sectionflags	@""
	.align	4


	//----- nvinfo : EIATTR_CUDA_API_VERSION
	.align		4
        /*0000*/ 	.byte	0x04, 0x37
        /*0002*/ 	.short	(.L_623 - .L_622)
.L_622:
        /*0004*/ 	.word	0x00000082


	//----- nvinfo : EIATTR_KPARAM_INFO
	.align		4
.L_623:
        /*0008*/ 	.byte	0x04, 0x17
        /*000a*/ 	.short	(.L_625 - .L_624)
.L_624:
        /*000c*/ 	.word	0x00000000
        /*0010*/ 	.short	0x0001
        /*0012*/ 	.short	0x0008
        /*0014*/ 	.byte	0x00, 0xf5, 0x21, 0x00


	//----- nvinfo : EIATTR_KPARAM_INFO
	.align		4
.L_625:
        /*0018*/ 	.byte	0x04, 0x17
        /*001a*/ 	.short	(.L_627 - .L_626)
.L_626:
        /*001c*/ 	.word	0x00000000
        /*0020*/ 	.short	0x0000
        /*0022*/ 	.short	0x0000
        /*0024*/ 	.byte	0x00, 0xf5, 0x21, 0x00


	//----- nvinfo : EIATTR_SPARSE_MMA_MASK
	.align		4
.L_627:
        /*0028*/ 	.byte	0x03, 0x50
        /*002a*/ 	.short	0x0000


	//----- nvinfo : EIATTR_MAXREG_COUNT
	.align		4
        /*002c*/ 	.byte	0x03, 0x1b
        /*002e*/ 	.short	0x0040


	//----- nvinfo : EIATTR_MERCURY_ISA_VERSION
	.align		4
        /*0030*/ 	.byte	0x03, 0x5f
        /*0032*/ 	.short	0x0101


	//----- nvinfo : EIATTR_VRC_CTA_INIT_COUNT
	.align		4
        /*0034*/ 	.byte	0x02, 0x4a
	.zero		1
	.zero		1


	//----- nvinfo : EIATTR_EXIT_INSTR_OFFSETS
	.align		4
        /*0038*/ 	.byte	0x04, 0x1c
        /*003a*/ 	.short	(.L_629 - .L_628)


	//   ....[0]....
.L_628:
        /*003c*/ 	.word	0x000000f0


	//----- nvinfo : EIATTR_MAX_THREADS
	.align		4
.L_629:
        /*0040*/ 	.byte	0x04, 0x05
        /*0042*/ 	.short	(.L_631 - .L_630)
.L_630:
        /*0044*/ 	.word	0x00000400
        /*0048*/ 	.word	0x00000001
        /*004c*/ 	.word	0x00000001


	//----- nvinfo : EIATTR_CBANK_PARAM_SIZE
	.align		4
.L_631:
        /*0050*/ 	.byte	0x03, 0x19
        /*0052*/ 	.short	0x0010


	//----- nvinfo : EIATTR_PARAM_CBANK
	.align		4
        /*0054*/ 	.byte	0x04, 0x0a
        /*0056*/ 	.short	(.L_633 - .L_632)
	.align		4
.L_632:
        /*0058*/ 	.word	index@(.nv.constant0.default_function_kernel_12)
        /*005c*/ 	.short	0x0380
        /*005e*/ 	.short	0x0010


	//----- nvinfo : EIATTR_SW_WAR
	.align		4
.L_633:
        /*0060*/ 	.byte	0x04, 0x36
        /*0062*/ 	.short	(.L_635 - .L_634)
.L_634:
        /*0064*/ 	.word	0x00000008
.L_635:


//--------------------- .nv.info.default_function_kernel_20 --------------------------
	.section	.nv.info.default_function_kernel_20,"",@"SHT_CUDA_INFO"
	.sectionflags	@""
	.align	4


	//----- nvinfo : EIATTR_CUDA_API_VERSION
	.align		4
        /*0000*/ 	.byte	0x04, 0x37
        /*0002*/ 	.short	(.L_637 - .L_636)
.L_636:
        /*0004*/ 	.word	0x00000082


	//----- nvinfo : EIATTR_KPARAM_INFO
	.align		4
.L_637:
        /*0008*/ 	.byte	0x04, 0x17
        /*000a*/ 	.short	(.L_639 - .L_638)
.L_638:
        /*000c*/ 	.word	0x00000000
        /*0010*/ 	.short	0x0001
        /*0012*/ 	.short	0x0008
        /*0014*/ 	.byte	0x00, 0xf5, 0x21, 0x00


	//----- nvinfo : EIATTR_KPARAM_INFO
	.align		4
.L_639:
        /*0018*/ 	.byte	0x04, 0x17
        /*001a*/ 	.short	(.L_641 - .L_640)
.L_640:
        /*001c*/ 	.word	0x00000000
        /*0020*/ 	.short	0x0000
        /*0022*/ 	.short	0x0000
        /*0024*/ 	.byte	0x00, 0xf5, 0x21, 0x00


	//----- nvinfo : EIATTR_SPARSE_MMA_MASK
	.align		4
.L_641:
        /*0028*/ 	.byte	0x03, 0x50
        /*002a*/ 	.short	0x0000


	//----- nvinfo : EIATTR_MAXREG_COUNT
	.align		4
        /*002c*/ 	.byte	0x03, 0x1b
        /*002e*/ 	.short	0x0040


	//----- nvinfo : EIATTR_MERCURY_ISA_VERSION
	.align		4
        /*0030*/ 	.byte	0x03, 0x5f
        /*0032*/ 	.short	0x0101


	//----- nvinfo : EIATTR_VRC_CTA_INIT_COUNT
	.align		4
        /*0034*/ 	.byte	0x02, 0x4a
	.zero		1
	.zero		1


	//----- nvinfo : EIATTR_EXIT_INSTR_OFFSETS
	.align		4
        /*0038*/ 	.byte	0x04, 0x1c
        /*003a*/ 	.short	(.L_643 - .L_642)


	//   ....[0]....
.L_642:
        /*003c*/ 	.word	0x000000f0


	//----- nvinfo : EIATTR_MAX_THREADS
	.align		4
.L_643:
        /*0040*/ 	.byte	0x04, 0x05
        /*0042*/ 	.short	(.L_645 - .L_644)
.L_644:
        /*0044*/ 	.word	0x00000400
        /*0048*/ 	.word	0x00000001
        /*004c*/ 	.word	0x00000001


	//----- nvinfo : EIATTR_CBANK_PARAM_SIZE
	.align		4
.L_645:
        /*0050*/ 	.byte	0x03, 0x19
        /*0052*/ 	.short	0x0010


	//----- nvinfo : EIATTR_PARAM_CBANK
	.align		4
        /*0054*/ 	.byte	0x04, 0x0a
        /*0056*/ 	.short	(.L_647 - .L_646)
	.align		4
.L_646:
        /*0058*/ 	.word	index@(.nv.constant0.default_function_kernel_20)
        /*005c*/ 	.short	0x0380
        /*005e*/ 	.short	0x0010


	//----- nvinfo : EIATTR_SW_WAR
	.align		4
.L_647:
        /*0060*/ 	.byte	0x04, 0x36
        /*0062*/ 	.short	(.L_649 - .L_648)
.L_648:
        /*0064*/ 	.word	0x00000008
.L_649:


//--------------------- .nv.info.default_function_kernel_33 --------------------------
	.section	.nv.info.default_function_kernel_33,"",@"SHT_CUDA_INFO"
	.sectionflags	@""
	.align	4


	//----- nvinfo : EIATTR_CUDA_API_VERSION
	.align		4
        /*0000*/ 	.byte	0x04, 0x37
        /*0002*/ 	.short	(.L_651 - .L_650)
.L_650:
        /*0004*/ 	.word	0x00000082


	//----- nvinfo : EIATTR_KPARAM_INFO
	.align		4
.L_651:
        /*0008*/ 	.byte	0x04, 0x17
        /*000a*/ 	.short	(.L_653 - .L_652)
.L_652:
        /*000c*/ 	.word	0x00000000
        /*0010*/ 	.short	0x0001
        /*0012*/ 	.short	0x0008
        /*0014*/ 	.byte	0x00, 0xf5, 0x21, 0x00


	//----- nvinfo : EIATTR_KPARAM_INFO
	.align		4
.L_653:
        /*0018*/ 	.byte	0x04, 0x17
        /*001a*/ 	.short	(.L_655 - .L_654)
.L_654:
        /*001c*/ 	.word	0x00000000
        /*0020*/ 	.short	0x0000
        /*0022*/ 	.short	0x0000
        /*0024*/ 	.byte	0x00, 0xf5, 0x21, 0x00


	//----- nvinfo : EIATTR_SPARSE_MMA_MASK
	.align		4
.L_655:
        /*0028*/ 	.byte	0x03, 0x50
        /*002a*/ 	.short	0x0000


	//----- nvinfo : EIATTR_MAXREG_COUNT
	.align		4
        /*002c*/ 	.byte	0x03, 0x1b
        /*002e*/ 	.short	0x0080


	//----- nvinfo : EIATTR_MERCURY_ISA_VERSION
	.align		4
        /*0030*/ 	.byte	0x03, 0x5f
        /*0032*/ 	.short	0x0101


	//----- nvinfo : EIATTR_VRC_CTA_INIT_COUNT
	.align		4
        /*0034*/ 	.byte	0x02, 0x4a
	.zero		1
	.zero		1


	//----- nvinfo : EIATTR_EXIT_INSTR_OFFSETS
	.align		4
        /*0038*/ 	.byte	0x04, 0x1c
        /*003a*/ 	.short	(.L_657 - .L_656)


	//   ....[0]....
.L_656:
        /*003c*/ 	.word	0x00000090


	//----- nvinfo : EIATTR_MAX_THREADS
	.align		4
.L_657:
        /*0040*/ 	.byte	0x04, 0x05
        /*0042*/ 	.short	(.L_659 - .L_658)
.L_658:
        /*0044*/ 	.word	0x00000200
        /*0048*/ 	.word	0x00000001
        /*004c*/ 	.word	0x00000001


	//----- nvinfo : EIATTR_CBANK_PARAM_SIZE
	.align		4
.L_659:
        /*0050*/ 	.byte	0x03, 0x19
        /*0052*/ 	.short	0x0010


	//----- nvinfo : EIATTR_PARAM_CBANK
	.align		4
        /*0054*/ 	.byte	0x04, 0x0a
        /*0056*/ 	.short	(.L_661 - .L_660)
	.align		4
.L_660:
        /*0058*/ 	.word	index@(.nv.constant0.default_function_kernel_33)
        /*005c*/ 	.short	0x0380
        /*005e*/ 	.short	0x0010


	//----- nvinfo : EIATTR_SW_WAR
	.align		4
.L_661:
        /*0060*/ 	.byte	0x04, 0x36
        /*0062*/ 	.short	(.L_663 - .L_662)
.L_662:
        /*0064*/ 	.word	0x00000008
.L_663:


//--------------------- .nv.info.default_function_kernel_32 --------------------------
	.section	.nv.info.default_function_kernel_32,"",@"SHT_CUDA_INFO"
	.sectionflags	@""
	.align	4


	//----- nvinfo : EIATTR_CUDA_API_VERSION
	.align		4
        /*0000*/ 	.byte	0x04, 0x37
        /*0002*/ 	.short	(.L_665 - .L_664)
.L_664:
        /*0004*/ 	.word	0x00000082


	//----- nvinfo : EIATTR_KPARAM_INFO
	.align		4
.L_665:
        /*0008*/ 	.byte	0x04, 0x17
        /*000a*/ 	.short	(.L_667 - .L_666)
.L_666:
        /*000c*/ 	.word	0x00000000
        /*0010*/ 	.short	0x0001
        /*0012*/ 	.short	0x0008
        /*0014*/ 	.byte	0x00, 0xf5, 0x21, 0x00


	//----- nvinfo : EIATTR_KPARAM_INFO
	.align		4
.L_667:
        /*0018*/ 	.byte	0x04, 0x17
        /*001a*/ 	.short	(.L_669 - .L_668)
.L_668:
        /*001c*/ 	.word	0x00000000
        /*0020*/ 	.short	0x0000
        /*0022*/ 	.short	0x0000
        /*0024*/ 	.byte	0x00, 0xf5, 0x21, 0x00


	//----- nvinfo : EIATTR_SPARSE_MMA_MASK
	.align		4
.L_669:
        /*0028*/ 	.byte	0x03, 0x50
        /*002a*/ 	.short	0x0000


	//----- nvinfo : EIATTR_MAXREG_COUNT
	.align		4
        /*002c*/ 	.byte	0x03, 0x1b
        /*002e*/ 	.short	0x0040


	//----- nvinfo : EIATTR_MERCURY_ISA_VERSION
	.align		4
        /*0030*/ 	.byte	0x03, 0x5f
        /*0032*/ 	.short	0x0101


	//----- nvinfo : EIATTR_VRC_CTA_INIT_COUNT
	.align		4
        /*0034*/ 	.byte	0x02, 0x4a
	.zero		1
	.zero		1


	//----- nvinfo : EIATTR_EXIT_INSTR_OFFSETS
	.align		4
        /*0038*/ 	.byte	0x04, 0x1c
        /*003a*/ 	.short	(.L_671 - .L_670)


	//   ....[0]....
.L_670:
        /*003c*/ 	.word	0x000000e0


	//----- nvinfo : EIATTR_MAX_THREADS
	.align		4
.L_671:
        /*0040*/ 	.byte	0x04, 0x05
        /*0042*/ 	.short	(.L_673 - .L_672)
.L_672:
        /*0044*/ 	.word	0x00000400
        /*0048*/ 	.word	0x00000001
        /*004c*/ 	.word	0x00000001


	//----- nvinfo : EIATTR_CBANK_PARAM_SIZE
	.align		4
.L_673:
        /*0050*/ 	.byte	0x03, 0x19
        /*0052*/ 	.short	0x0010


	//----- nvinfo : EIATTR_PARAM_CBANK
	.align		4
        /*0054*/ 	.byte	0x04, 0x0a
        /*0056*/ 	.short	(.L_675 - .L_674)
	.align		4
.L_674:
        /*0058*/ 	.word	index@(.nv.constant0.default_function_kernel_32)
        /*005c*/ 	.short	0x0380
        /*005e*/ 	.short	0x0010


	//----- nvinfo : EIATTR_SW_WAR
	.align		4
.L_675:
        /*0060*/ 	.byte	0x04, 0x36
        /*0062*/ 	.short	(.L_677 - .L_676)
.L_676:
        /*0064*/ 	.word	0x00000008
.L_677:


//--------------------- .nv.info.default_function_kernel_6 --------------------------
	.section	.nv.info.default_function_kernel_6,"",@"SHT_CUDA_INFO"
	.sectionflags	@""
	.align	4


	//----- nvinfo : EIATTR_CUDA_API_VERSION
	.align		4
        /*0000*/ 	.byte	0x04, 0x37
        /*0002*/ 	.short	(.L_679 - .L_678)
.L_678:
        /*0004*/ 	.word	0x00000082


	//----- nvinfo : EIATTR_KPARAM_INFO
	.align		4
.L_679:
        /*0008*/ 	.byte	0x04, 0x17
        /*000a*/ 	.short	(.L_681 - .L_680)
.L_680:
        /*000c*/ 	.word	0x00000000
        /*0010*/ 	.short	0x0002
        /*0012*/ 	.short	0x0010
        /*0014*/ 	.byte	0x00, 0xf5, 0x21, 0x00


	//----- nvinfo : EIATTR_KPARAM_INFO
	.align		4
.L_681:
        /*0018*/ 	.byte	0x04, 0x17
        /*001a*/ 	.short	(.L_683 - .L_682)
.L_682:
        /*001c*/ 	.word	0x00000000
        /*0020*/ 	.short	0x0001
        /*0022*/ 	.short	0x0008
        /*0024*/ 	.byte	0x00, 0xf5, 0x21, 0x00


	//----- nvinfo : EIATTR_KPARAM_INFO
	.align		4
.L_683:
        /*0028*/ 	.byte	0x04, 0x17
        /*002a*/ 	.short	(.L_685 - .L_684)
.L_684:
        /*002c*/ 	.word	0x00000000
        /*0030*/ 	.short	0x0000
        /*0032*/ 	.short	0x0000
        /*0034*/ 	.byte	0x00, 0xf5, 0x21, 0x00


	//----- nvinfo : EIATTR_SPARSE_MMA_MASK
	.align		4
.L_685:
        /*0038*/ 	.byte	0x03, 0x50
        /*003a*/ 	.short	0x0000


	//----- nvinfo : EIATTR_MAXREG_COUNT
	.align		4
        /*003c*/ 	.byte	0x03, 0x1b
        /*003e*/ 	.short	0x0040


	//----- nvinfo : EIATTR_MERCURY_ISA_VERSION
	.align		4
        /*0040*/ 	.byte	0x03, 0x5f
        /*0042*/ 	.short	0x0101


	//----- nvinfo : EIATTR_VRC_CTA_INIT_COUNT
	.align		4
        /*0044*/ 	.byte	0x02, 0x4a
	.zero		1
	.zero		1


	//----- nvinfo : EIATTR_EXIT_INSTR_OFFSETS
	.align		4
        /*0048*/ 	.byte	0x04, 0x1c
        /*004a*/ 	.short	(.L_687 - .L_686)


	//   ....[0]....
.L_686:
        /*004c*/ 	.word	0x00000500


	//----- nvinfo : EIATTR_MAX_THREADS
	.align		4
.L_687:
        /*0050*/ 	.byte	0x04, 0x05
        /*0052*/ 	.short	(.L_689 - .L_688)
.L_688:
        /*0054*/ 	.word	0x00000400
        /*0058*/ 	.word	0x00000001
        /*005c*/ 	.word	0x00000001


	//----- nvinfo : EIATTR_CBANK_PARAM_SIZE
	.align		4
.L_689:
        /*0060*/ 	.byte	0x03, 0x19
        /*0062*/ 	.short	0x0018


	//----- nvinfo : EIATTR_PARAM_CBANK
	.align		4
        /*0064*/ 	.byte	0x04, 0x0a
        /*0066*/ 	.short	(.L_691 - .L_690)
	.align		4
.L_690:
        /*0068*/ 	.word	index@(.nv.constant0.default_function_kernel_6)
        /*006c*/ 	.short	0x0380
        /*006e*/ 	.short	0x0018


	//----- nvinfo : EIATTR_SW_WAR
	.align		4
.L_691:
        /*0070*/ 	.byte	0x04, 0x36
        /*0072*/ 	.short	(.L_693 - .L_692)
.L_692:
        /*0074*/ 	.word	0x00000008
.L_693:


//--------------------- .nv.info.default_function_kernel_7 --------------------------
	.section	.nv.info.default_function_kernel_7,"",@"SHT_CUDA_INFO"
	.sectionflags	@""
	.align	4


	//----- nvinfo : EIATTR_CUDA_API_VERSION
	.align		4
        /*0000*/ 	.byte	0x04, 0x37
        /*0002*/ 	.short	(.L_695 - .L_694)
.L_694:
        /*0004*/ 	.word	0x00000082


	//----- nvinfo : EIATTR_KPARAM_INFO
	.align		4
.L_695:
        /*0008*/ 	.byte	0x04, 0x17
        /*000a*/ 	.short	(.L_697 - .L_696)
.L_696:
        /*000c*/ 	.word	0x00000000
        /*0010*/ 	.short	0x0001
        /*0012*/ 	.short	0x0008
        /*0014*/ 	.byte	0x00, 0xf5, 0x21, 0x00


	//----- nvinfo : EIATTR_KPARAM_INFO
	.align		4
.L_697:
        /*0018*/ 	.byte	0x04, 0x17
        /*001a*/ 	.short	(.L_699 - .L_698)
.L_698:
        /*001c*/ 	.word	0x00000000
        /*0020*/ 	.short	0x0000
        /*0022*/ 	.short	0x0000
        /*0024*/ 	.byte	0x00, 0xf5, 0x21, 0x00


	//----- nvinfo : EIATTR_SPARSE_MMA_MASK
	.align		4
.L_699:
        /*0028*/ 	.byte	0x03, 0x50
        /*002a*/ 	.short	0x0000


	//----- nvinfo : EIATTR_MAXREG_COUNT
	.align		4
        /*002c*/ 	.byte	0x03, 0x1b
        /*002e*/ 	.short	0x0040


	//----- nvinfo : EIATTR_MERCURY_ISA_VERSION
	.align		4
        /*0030*/ 	.byte	0x03, 0x5f
        /*0032*/ 	.short	0x0101


	//----- nvinfo : EIATTR_VRC_CTA_INIT_COUNT
	.align		4
        /*0034*/ 	.byte	0x02, 0x4a
	.zero		1
	.zero		1


	//----- nvinfo : EIATTR_EXIT_INSTR_OFFSETS
	.align		4
        /*0038*/ 	.byte	0x04, 0x1c
        /*003a*/ 	.short	(.L_701 - .L_700)


	//   ....[0]....
.L_700:
        /*003c*/ 	.word	0x00000140


	//----- nvinfo : EIATTR_MAX_THREADS
	.align		4
.L_701:
        /*0040*/ 	.byte	0x04, 0x05
        /*0042*/ 	.short	(.L_703 - .L_702)
.L_702:
        /*0044*/ 	.word	0x00000400
        /*0048*/ 	.word	0x00000001
        /*004c*/ 	.word	0x00000001


	//----- nvinfo : EIATTR_CBANK_PARAM_SIZE
	.align		4
.L_703:
        /*0050*/ 	.byte	0x03, 0x19
        /*0052*/ 	.short	0x0010


	//----- nvinfo : EIATTR_PARAM_CBANK
	.align		4
        /*0054*/ 	.byte	0x04, 0x0a
        /*0056*/ 	.short	(.L_705 - .L_704)
	.align		4
.L_704:
        /*0058*/ 	.word	index@(.nv.constant0.default_function_kernel_7)
        /*005c*/ 	.short	0x0380
        /*005e*/ 	.short	0x0010


	//----- nvinfo : EIATTR_SW_WAR
	.align		4
.L_705:
        /*0060*/ 	.byte	0x04, 0x36
        /*0062*/ 	.short	(.L_707 - .L_706)
.L_706:
        /*0064*/ 	.word	0x00000008
.L_707:


//--------------------- .nv.info.default_function_kernel_45 --------------------------
	.section	.nv.info.default_function_kernel_45,"",@"SHT_CUDA_INFO"
	.sectionflags	@""
	.align	4


	//----- nvinfo : EIATTR_CUDA_API_VERSION
	.align		4
        /*0000*/ 	.byte	0x04, 0x37
        /*0002*/ 	.short	(.L_709 - .L_708)
.L_708:
        /*0004*/ 	.word	0x00000082


	//----- nvinfo : EIATTR_KPARAM_INFO
	.align		4
.L_709:
        /*0008*/ 	.byte	0x04, 0x17
        /*000a*/ 	.short	(.L_711 - .L_710)
.L_710:
        /*000c*/ 	.word	0x00000000
        /*0010*/ 	.short	0x0002
        /*0012*/ 	.short	0x0010
        /*0014*/ 	.byte	0x00, 0xf5, 0x21, 0x00


	//----- nvinfo : EIATTR_KPARAM_INFO
	.align		4
.L_711:
        /*0018*/ 	.byte	0x04, 0x17
        /*001a*/ 	.short	(.L_713 - .L_712)
.L_712:
        /*001c*/ 	.word	0x00000000
        /*0020*/ 	.short	0x0001
        /*0022*/ 	.short	0x0008
        /*0024*/ 	.byte	0x00, 0xf5, 0x21, 0x00


	//----- nvinfo : EIATTR_KPARAM_INFO
	.align		4
.L_713:
        /*0028*/ 	.byte	0x04, 0x17
        /*002a*/ 	.short	(.L_715 - .L_714)
.L_714:
        /*002c*/ 	.word	0x00000000
        /*0030*/ 	.short	0x0000
        /*0032*/ 	.short	0x0000
        /*0034*/ 	.byte	0x00, 0xf5, 0x21, 0x00


	//----- nvinfo : EIATTR_SPARSE_MMA_MASK
	.align		4
.L_715:
        /*0038*/ 	.byte	0x03, 0x50
        /*003a*/ 	.short	0x0000


	//----- nvinfo : EIATTR_MAXREG_COUNT
	.align		4
        /*003c*/ 	.byte	0x03, 0x1b
        /*003e*/ 	.short	0x0040


	//----- nvinfo : EIATTR_MERCURY_ISA_VERSION
	.align		4
        /*0040*/ 	.byte	0x03, 0x5f
        /*0042*/ 	.short	0x0101


	//----- nvinfo : EIATTR_VRC_CTA_INIT_COUNT
	.align		4
        /*0044*/ 	.byte	0x02, 0x4a
	.zero		1
	.zero		1


	//----- nvinfo : EIATTR_EXIT_INSTR_OFFSETS
	.align		4
        /*0048*/ 	.byte	0x04, 0x1c
        /*004a*/ 	.short	(.L_717 - .L_716)


	//   ....[0]....
.L_716:
        /*004c*/ 	.word	0x00000100


	//----- nvinfo : EIATTR_MAX_THREADS
	.align		4
.L_717:
        /*0050*/ 	.byte	0x04, 0x05
        /*0052*/ 	.short	(.L_719 - .L_718)
.L_718:
        /*0054*/ 	.word	0x00000400
        /*0058*/ 	.word	0x00000001
        /*005c*/ 	.word	0x00000001


	//----- nvinfo : EIATTR_CBANK_PARAM_SIZE
	.align		4
.L_719:
        /*0060*/ 	.byte	0x03, 0x19
        /*0062*/ 	.short	0x0018


	//----- nvinfo : EIATTR_PARAM_CBANK
	.align		4
        /*0064*/ 	.byte	0x04, 0x0a
        /*0066*/ 	.short	(.L_721 - .L_720)
	.align		4
.L_720:
        /*0068*/ 	.word	index@(.nv.constant0.default_function_kernel_45)
        /*006c*/ 	.short	0x0380
        /*006e*/ 	.short	0x0018


	//----- nvinfo : EIATTR_SW_WAR
	.align		4
.L_721:
        /*0070*/ 	.byte	0x04, 0x36
        /*0072*/ 	.short	(.L_723 - .L_722)
.L_722:
        /*0074*/ 	.word	0x00000008
.L_723:


//--------------------- .nv.info.default_function_kernel_25 --------------------------
	.section	.nv.info.default_function_kernel_25,"",@"SHT_CUDA_INFO"
	.sectionflags	@""
	.align	4


	//----- nvinfo : EIATTR_CUDA_API_VERSION
	.align		4
        /*0000*/ 	.byte	0x04, 0x37
        /*0002*/ 	.short	(.L_725 - .L_724)
.L_724:
        /*0004*/ 	.word	0x00000082


	//----- nvinfo : EIATTR_KPARAM_INFO
	.align		4
.L_725:
        /*0008*/ 	.byte	0x04, 0x17
        /*000a*/ 	.short	(.L_727 - .L_726)
.L_726:
        /*000c*/ 	.word	0x00000000
        /*0010*/ 	.short	0x0001
        /*0012*/ 	.short	0x0008
        /*0014*/ 	.byte	0x00, 0xf5, 0x21, 0x00


	//----- nvinfo : EIATTR_KPARAM_INFO
	.align		4
.L_727:
        /*0018*/ 	.byte	0x04, 0x17
        /*001a*/ 	.short	(.L_729 - .L_728)
.L_728:
        /*001c*/ 	.word	0x00000000
        /*0020*/ 	.short	0x0000
        /*0022*/ 	.short	0x0000
        /*0024*/ 	.byte	0x00, 0xf5, 0x21, 0x00


	//----- nvinfo : EIATTR_SPARSE_MMA_MASK
	.align		4
.L_729:
        /*0028*/ 	.byte	0x03, 0x50
        /*002a*/ 	.short	0x0000


	//----- nvinfo : EIATTR_MAXREG_COUNT
	.align		4
        /*002c*/ 	.byte	0x03, 0x1b
        /*002e*/ 	.short	0x0040


	//----- nvinfo : EIATTR_MERCURY_ISA_VERSION
	.align		4
        /*0030*/ 	.byte	0x03, 0x5f
        /*0032*/ 	.short	0x0101


	//----- nvinfo : EIATTR_VRC_CTA_INIT_COUNT
	.align		4
        /*0034*/ 	.byte	0x02, 0x4a
	.zero		1
	.zero		1


	//----- nvinfo : EIATTR_EXIT_INSTR_OFFSETS
	.align		4
        /*0038*/ 	.byte	0x04, 0x1c
        /*003a*/ 	.short	(.L_731 - .L_730)


	//   ....[0]....
.L_730:
        /*003c*/ 	.word	0x00001080


	//----- nvinfo : EIATTR_MAX_THREADS
	.align		4
.L_731:
        /*0040*/ 	.byte	0x04, 0x05
        /*0042*/ 	.short	(.L_733 - .L_732)
.L_732:
        /*0044*/ 	.word	0x00000400
        /*0048*/ 	.word	0x00000001
        /*004c*/ 	.word	0x00000001


	//----- nvinfo : EIATTR_CBANK_PARAM_SIZE
	.align		4
.L_733:
        /*0050*/ 	.byte	0x03, 0x19
        /*0052*/ 	.short	0x0010


	//----- nvinfo : EIATTR_PARAM_CBANK
	.align		4
        /*0054*/ 	.byte	0x04, 0x0a
        /*0056*/ 	.short	(.L_735 - .L_734)
	.align		4
.L_734:
        /*0058*/ 	.word	index@(.nv.constant0.default_function_kernel_25)
        /*005c*/ 	.short	0x0380
        /*005e*/ 	.short	0x0010


	//----- nvinfo : EIATTR_SW_WAR
	.align		4
.L_735:
        /*0060*/ 	.byte	0x04, 0x36
        /*0062*/ 	.short	(.L_737 - .L_736)
.L_736:
        /*0064*/ 	.word	0x00000008
.L_737:


//--------------------- .nv.info.default_function_kernel_4 --------------------------
	.section	.nv.info.default_function_kernel_4,"",@"SHT_CUDA_INFO"
	.sectionflags	@""
	.align	4


	//----- nvinfo : EIATTR_CUDA_API_VERSION
	.align		4
        /*0000*/ 	.byte	0x04, 0x37
        /*0002*/ 	.short	(.L_739 - .L_738)
.L_738:
        /*0004*/ 	.word	0x00000082


	//----- nvinfo : EIATTR_KPARAM_INFO
	.align		4
.L_739:
        /*0008*/ 	.byte	0x04, 0x17
        /*000a*/ 	.short	(.L_741 - .L_740)
.L_740:
        /*000c*/ 	.word	0x00000000
        /*0010*/ 	.short	0x0002
        /*0012*/ 	.short	0x0010
        /*0014*/ 	.byte	0x00, 0xf5, 0x21, 0x00


	//----- nvinfo : EIATTR_KPARAM_INFO
	.align		4
.L_741:
        /*0018*/ 	.byte	0x04, 0x17
        /*001a*/ 	.short	(.L_743 - .L_742)
.L_742:
        /*001c*/ 	.word	0x00000000
        /*0020*/ 	.short	0x0001
        /*0022*/ 	.short	0x0008
        /*0024*/ 	.byte	0x00, 0xf5, 0x21, 0x00


	//----- nvinfo : EIATTR_KPARAM_INFO
	.align		4
.L_743:
        /*0028*/ 	.byte	0x04, 0x17
        /*002a*/ 	.short	(.L_745 - .L_744)
.L_744:
        /*002c*/ 	.word	0x00000000
        /*0030*/ 	.short	0x0000
        /*0032*/ 	.short	0x0000
        /*0034*/ 	.byte	0x00, 0xf5, 0x21, 0x00


	//----- nvinfo : EIATTR_SPARSE_MMA_MASK
	.align		4
.L_745:
        /*0038*/ 	.byte	0x03, 0x50
        /*003a*/ 	.short	0x0000


	//----- nvinfo : EIATTR_MAXREG_COUNT
	.align		4
        /*003c*/ 	.byte	0x03, 0x1b
        /*003e*/ 	.short	0x0040


	//----- nvinfo : EIATTR_MERCURY_ISA_VERSION
	.align		4
        /*0040*/ 	.byte	0x03, 0x5f
        /*0042*/ 	.short	0x0101


	//----- nvinfo : EIATTR_VRC_CTA_INIT_COUNT
	.align		4
        /*0044*/ 	.byte	0x02, 0x4a
	.zero		1
	.zero		1


	//----- nvinfo : EIATTR_EXIT_INSTR_OFFSETS
	.align		4
        /*0048*/ 	.byte	0x04, 0x1c
        /*004a*/ 	.short	(.L_747 - .L_746)


	//   ....[0]....
.L_746:
        /*004c*/ 	.word	0x00000350


	//----- nvinfo : EIATTR_MAX_THREADS
	.align		4
.L_747:
        /*0050*/ 	.byte	0x04, 0x05
        /*0052*/ 	.short	(.L_749 - .L_748)
.L_748:
        /*0054*/ 	.word	0x00000400
        /*0058*/ 	.word	0x00000001
        /*005c*/ 	.word	0x00000001


	//----- nvinfo : EIATTR_CRS_STACK_SIZE
	.align		4
.L_749:
        /*0060*/ 	.byte	0x04, 0x1e
        /*0062*/ 	.short	(.L_751 - .L_750)
.L_750:
        /*0064*/ 	.word	0x00000000


	//----- nvinfo : EIATTR_CBANK_PARAM_SIZE
	.align		4
.L_751:
        /*0068*/ 	.byte	0x03, 0x19
        /*006a*/ 	.short	0x0018


	//----- nvinfo : EIATTR_PARAM_CBANK
	.align		4
        /*006c*/ 	.byte	0x04, 0x0a
        /*006e*/ 	.short	(.L_753 - .L_752)
	.align		4
.L_752:
        /*0070*/ 	.word	index@(.nv.constant0.default_function_kernel_4)
        /*0074*/ 	.short	0x0380
        /*0076*/ 	.short	0x0018


	//----- nvinfo : EIATTR_SW_WAR
	.align		4
.L_753:
        /*0078*/ 	.byte	0x04, 0x36
        /*007a*/ 	.short	(.L_755 - .L_754)
.L_754:
        /*007c*/ 	.word	0x00000008
.L_755:


//--------------------- .nv.info.default_function_kernel_16 --------------------------
	.section	.nv.info.default_function_kernel_16,"",@"SHT_CUDA_INFO"
	.sectionflags	@""
	.align	4


	//----- nvinfo : EIATTR_CUDA_API_VERSION
	.align		4
        /*0000*/ 	.byte	0x04, 0x37
        /*0002*/ 	.short	(.L_757 - .L_756)
.L_756:
        /*0004*/ 	.word	0x00000082


	//----- nvinfo : EIATTR_KPARAM_INFO
	.align		4
.L_757:
        /*0008*/ 	.byte	0x04, 0x17
        /*000a*/ 	.short	(.L_759 - .L_758)
.L_758:
        /*000c*/ 	.word	0x00000000
        /*0010*/ 	.short	0x0002
        /*0012*/ 	.short	0x0010
        /*0014*/ 	.byte	0x00, 0xf5, 0x21, 0x00


	//----- nvinfo : EIATTR_KPARAM_INFO
	.align		4
.L_759:
        /*0018*/ 	.byte	0x04, 0x17
        /*001a*/ 	.short	(.L_761 - .L_760)
.L_760:
        /*001c*/ 	.word	0x00000000
        /*0020*/ 	.short	0x0001
        /*0022*/ 	.short	0x0008
        /*0024*/ 	.byte	0x00, 0xf5, 0x21, 0x00


	//----- nvinfo : EIATTR_KPARAM_INFO
	.align		4
.L_761:
        /*0028*/ 	.byte	0x04, 0x17
        /*002a*/ 	.short	(.L_763 - .L_762)
.L_762:
        /*002c*/ 	.word	0x00000000
        /*0030*/ 	.short	0x0000
        /*0032*/ 	.short	0x0000
        /*0034*/ 	.byte	0x00, 0xf5, 0x21, 0x00


	//----- nvinfo : EIATTR_SPARSE_MMA_MASK
	.align		4
.L_763:
        /*0038*/ 	.byte	0x03, 0x50
        /*003a*/ 	.short	0x0000


	//----- nvinfo : EIATTR_MAXREG_COUNT
	.align		4
        /*003c*/ 	.byte	0x03, 0x1b
        /*003e*/ 	.short	0x0040


	//----- nvinfo : EIATTR_MERCURY_ISA_VERSION
	.align		4
        /*0040*/ 	.byte	0x03, 0x5f
        /*0042*/ 	.short	0x0101


	//----- nvinfo : EIATTR_VRC_CTA_INIT_COUNT
	.align		4
        /*0044*/ 	.byte	0x02, 0x4a
	.zero		1
	.zero		1


	//----- nvinfo : EIATTR_EXIT_INSTR_OFFSETS
	.align		4
        /*0048*/ 	.byte	0x04, 0x1c
        /*004a*/ 	.short	(.L_765 - .L_764)


	//   ....[0]....
.L_764:
        /*004c*/ 	.word	0x00000110


	//----- nvinfo : EIATTR_MAX_THREADS
	.align		4
.L_765:
        /*0050*/ 	.byte	0x04, 0x05
        /*0052*/ 	.short	(.L_767 - .L_766)
.L_766:
        /*0054*/ 	.word	0x00000400
        /*0058*/ 	.word	0x00000001
        /*005c*/ 	.word	0x00000001


	//----- nvinfo : EIATTR_CBANK_PARAM_SIZE
	.align		4
.L_767:
        /*0060*/ 	.byte	0x03, 0x19
        /*0062*/ 	.short	0x0018


	//----- nvinfo : EIATTR_PARAM_CBANK
	.align		4
        /*0064*/ 	.byte	0x04, 0x0a
        /*0066*/ 	.short	(.L_769 - .L_768)
	.align		4
.L_768:
        /*0068*/ 	.word	index@(.nv.constant0.default_function_kernel_16)
        /*006c*/ 	.short	0x0380
        /*006e*/ 	.short	0x0018


	//----- nvinfo : EIATTR_SW_WAR
	.align		4
.L_769:
        /*0070*/ 	.byte	0x04, 0x36
        /*0072*/ 	.short	(.L_771 - .L_770)
.L_770:
        /*0074*/ 	.word	0x00000008
.L_771:


//--------------------- .nv.info.default_function_kernel_9 --------------------------
	.section	.nv.info.default_function_kernel_9,"",@"SHT_CUDA_INFO"
	.sectionflags	@""
	.align	4


	//----- nvinfo : EIATTR_CUDA_API_VERSION
	.align		4
        /*0000*/ 	.byte	0x04, 0x37
        /*0002*/ 	.short	(.L_773 - .L_772)
.L_772:
        /*0004*/ 	.word	0x00000082


	//----- nvinfo : EIATTR_KPARAM_INFO
	.align		4
.L_773:
        /*0008*/ 	.byte	0x04, 0x17
        /*000a*/ 	.short	(.L_775 - .L_774)
.L_774:
        /*000c*/ 	.word	0x00000000
        /*0010*/ 	.short	0x0001
        /*0012*/ 	.short	0x0008
        /*0014*/ 	.byte	0x00, 0xf5, 0x21, 0x00


	//----- nvinfo : EIATTR_KPARAM_INFO
	.align		4
.L_775:
        /*0018*/ 	.byte	0x04, 0x17
        /*001a*/ 	.short	(.L_777 - .L_776)
.L_776:
        /*001c*/ 	.word	0x00000000
        /*0020*/ 	.short	0x0000
        /*0022*/ 	.short	0x0000
        /*0024*/ 	.byte	0x00, 0xf5, 0x21, 0x00


	//----- nvinfo : EIATTR_SPARSE_MMA_MASK
	.align		4
.L_777:
        /*0028*/ 	.byte	0x03, 0x50
        /*002a*/ 	.short	0x0000


	//----- nvinfo : EIATTR_MAXREG_COUNT
	.align		4
        /*002c*/ 	.byte	0x03, 0x1b
        /*002e*/ 	.short	0x0040


	//----- nvinfo : EIATTR_MERCURY_ISA_VERSION
	.align		4
        /*0030*/ 	.byte	0x03, 0x5f
        /*0032*/ 	.short	0x0101


	//----- nvinfo : EIATTR_VRC_CTA_INIT_COUNT
	.align		4
        /*0034*/ 	.byte	0x02, 0x4a
	.zero		1
	.zero		1


	//----- nvinfo : EIATTR_EXIT_INSTR_OFFSETS
	.align		4
        /*0038*/ 	.byte	0x04, 0x1c
        /*003a*/ 	.short	(.L_779 - .L_778)


	//   ....[0]....
.L_778:
        /*003c*/ 	.word	0x00000110


	//----- nvinfo : EIATTR_MAX_THREADS
	.align		4
.L_779:
        /*0040*/ 	.byte	0x04, 0x05
        /*0042*/ 	.short	(.L_781 - .L_780)
.L_780:
        /*0044*/ 	.word	0x00000400
        /*0048*/ 	.word	0x00000001
        /*004c*/ 	.word	0x00000001


	//----- nvinfo : EIATTR_CBANK_PARAM_SIZE
	.align		4
.L_781:
        /*0050*/ 	.byte	0x03, 0x19
        /*0052*/ 	.short	0x0010


	//----- nvinfo : EIATTR_PARAM_CBANK
	.align		4
        /*0054*/ 	.byte	0x04, 0x0a
        /*0056*/ 	.short	(.L_783 - .L_782)
	.align		4
.L_782:
        /*0058*/ 	.word	index@(.nv.constant0.default_function_kernel_9)
        /*005c*/ 	.short	0x0380
        /*005e*/ 	.short	0x0010


	//----- nvinfo : EIATTR_SW_WAR
	.align		4
.L_783:
        /*0060*/ 	.byte	0x04, 0x36
        /*0062*/ 	.short	(.L_785 - .L_784)
.L_784:
        /*0064*/ 	.word	0x00000008
.L_785:


//--------------------- .nv.info.default_function_kernel_23 --------------------------
	.section	.nv.info.default_function_kernel_23,"",@"SHT_CUDA_INFO"
	.sectionflags	@""
	.align	4


	//----- nvinfo : EIATTR_CUDA_API_VERSION
	.align		4
        /*0000*/ 	.byte	0x04, 0x37
        /*0002*/ 	.short	(.L_787 - .L_786)
.L_786:
        /*0004*/ 	.word	0x00000082


	//----- nvinfo : EIATTR_KPARAM_INFO
	.align		4
.L_787:
        /*0008*/ 	.byte	0x04, 0x17
        /*000a*/ 	.short	(.L_789 - .L_788)
.L_788:
        /*000c*/ 	.word	0x00000000
        /*0010*/ 	.short	0x0001
        /*0012*/ 	.short	0x0008
        /*0014*/ 	.byte	0x00, 0xf5, 0x21, 0x00


	//----- nvinfo : EIATTR_KPARAM_INFO
	.align		4
.L_789:
        /*0018*/ 	.byte	0x04, 0x17
        /*001a*/ 	.short	(.L_791 - .L_790)
.L_790:
        /*001c*/ 	.word	0x00000000
        /*0020*/ 	.short	0x0000
        /*0022*/ 	.short	0x0000
        /*0024*/ 	.byte	0x00, 0xf5, 0x21, 0x00


	//----- nvinfo : EIATTR_SPARSE_MMA_MASK
	.align		4
.L_791:
        /*0028*/ 	.byte	0x03, 0x50
        /*002a*/ 	.short	0x0000


	//----- nvinfo : EIATTR_MAXREG_COUNT
	.align		4
        /*002c*/ 	.byte	0x03, 0x1b
        /*002e*/ 	.short	0x0040


	//----- nvinfo : EIATTR_MERCURY_ISA_VERSION
	.align		4
        /*0030*/ 	.byte	0x03, 0x5f
        /*0032*/ 	.short	0x0101


	//----- nvinfo : EIATTR_VRC_CTA_INIT_COUNT
	.align		4
        /*0034*/ 	.byte	0x02, 0x4a
	.zero		1
	.zero		1


	//----- nvinfo : EIATTR_EXIT_INSTR_OFFSETS
	.align		4
        /*0038*/ 	.byte	0x04, 0x1c
        /*003a*/ 	.short	(.L_793 - .L_792)


	//   ....[0]....
.L_792:
        /*003c*/ 	.word	0x00000c80


	//----- nvinfo : EIATTR_MAX_THREADS
	.align		4
.L_793:
        /*0040*/ 	.byte	0x04, 0x05
        /*0042*/ 	.short	(.L_795 - .L_794)
.L_794:
        /*0044*/ 	.word	0x00000400
        /*0048*/ 	.word	0x00000001
        /*004c*/ 	.word	0x00000001


	//----- nvinfo : EIATTR_CBANK_PARAM_SIZE
	.align		4
.L_795:
        /*0050*/ 	.byte	0x03, 0x19
        /*0052*/ 	.short	0x0010


	//----- nvinfo : EIATTR_PARAM_CBANK
	.align		4
        /*0054*/ 	.byte	0x04, 0x0a
        /*0056*/ 	.short	(.L_797 - .L_796)
	.align		4
.L_796:
        /*0058*/ 	.word	index@(.nv.constant0.default_function_kernel_23)
        /*005c*/ 	.short	0x0380
        /*005e*/ 	.short	0x0010


	//----- nvinfo : EIATTR_SW_WAR
	.align		4
.L_797:
        /*0060*/ 	.byte	0x04, 0x36
        /*0062*/ 	.short	(.L_799 - .L_798)
.L_798:
        /*0064*/ 	.word	0x00000008
.L_799:


//--------------------- .nv.info.default_function_kernel_19 --------------------------
	.section	.nv.info.default_function_kernel_19,"",@"SHT_CUDA_INFO"
	.sectionflags	@""
	.align	4


	//----- nvinfo : EIATTR_CUDA_API_VERSION
	.align		4
        /*0000*/ 	.byte	0x04, 0x37
        /*0002*/ 	.short	(.L_801 - .L_800)
.L_800:
        /*0004*/ 	.word	0x00000082


	//----- nvinfo : EIATTR_KPARAM_INFO
	.align		4
.L_801:
        /*0008*/ 	.byte	0x04, 0x17
        /*000a*/ 	.short	(.L_803 - .L_802)
.L_802:
        /*000c*/ 	.word	0x00000000
        /*0010*/ 	.short	0x0002
        /*0012*/ 	.short	0x0010
        /*0014*/ 	.byte	0x00, 0xf5, 0x21, 0x00


	//----- nvinfo : EIATTR_KPARAM_INFO
	.align		4
.L_803:
        /*0018*/ 	.byte	0x04, 0x17
        /*001a*/ 	.short	(.L_805 - .L_804)
.L_804:
        /*001c*/ 	.word	0x00000000
        /*0020*/ 	.short	0x0001
        /*0022*/ 	.short	0x0008
        /*0024*/ 	.byte	0x00, 0xf5, 0x21, 0x00


	//----- nvinfo : EIATTR_KPARAM_INFO
	.align		4
.L_805:
        /*0028*/ 	.byte	0x04, 0x17
        /*002a*/ 	.short	(.L_807 - .L_806)
.L_806:
        /*002c*/ 	.word	0x00000000
        /*0030*/ 	.short	0x0000
        /*0032*/ 	.short	0x0000
        /*0034*/ 	.byte	0x00, 0xf5, 0x21, 0x00


	//----- nvinfo : EIATTR_SPARSE_MMA_MASK
	.align		4
.L_807:
        /*0038*/ 	.byte	0x03, 0x50
        /*003a*/ 	.short	0x0000


	//----- nvinfo : EIATTR_MAXREG_COUNT
	.align		4
        /*003c*/ 	.byte	0x03, 0x1b
        /*003e*/ 	.short	0x0040


	//----- nvinfo : EIATTR_MERCURY_ISA_VERSION
	.align		4
        /*0040*/ 	.byte	0x03, 0x5f
        /*0042*/ 	.short	0x0101


	//----- nvinfo : EIATTR_VRC_CTA_INIT_COUNT
	.align		4
        /*0044*/ 	.byte	0x02, 0x4a
	.zero		1
	.zero		1


	//----- nvinfo : EIATTR_EXIT_INSTR_OFFSETS
	.align		4
        /*0048*/ 	.byte	0x04, 0x1c
        /*004a*/ 	.short	(.L_809 - .L_808)


	//   ....[0]....
.L_808:
        /*004c*/ 	.word	0x000001a0


	//----- nvinfo : EIATTR_MAX_THREADS
	.align		4
.L_809:
        /*0050*/ 	.byte	0x04, 0x05
        /*0052*/ 	.short	(.L_811 - .L_810)
.L_810:
        /*0054*/ 	.word	0x00000400
        /*0058*/ 	.word	0x00000001
        /*005c*/ 	.word	0x00000001


	//----- nvinfo : EIATTR_CBANK_PARAM_SIZE
	.align		4
.L_811:
        /*0060*/ 	.byte	0x03, 0x19
        /*0062*/ 	.short	0x0018


	//----- nvinfo : EIATTR_PARAM_CBANK
	.align		4
        /*0064*/ 	.byte	0x04, 0x0a
        /*0066*/ 	.short	(.L_813 - .L_812)
	.align		4
.L_812:
        /*0068*/ 	.word	index@(.nv.constant0.default_function_kernel_19)
        /*006c*/ 	.short	0x0380
        /*006e*/ 	.short	0x0018


	//----- nvinfo : EIATTR_SW_WAR
	.align		4
.L_813:
        /*0070*/ 	.byte	0x04, 0x36
        /*0072*/ 	.short	(.L_815 - .L_814)
.L_814:
        /*0074*/ 	.word	0x00000008
.L_815:


//--------------------- .nv.info.default_function_kernel_11 --------------------------
	.section	.nv.info.default_function_kernel_11,"",@"SHT_CUDA_INFO"
	.sectionflags	@""
	.align	4


	//----- nvinfo : EIATTR_CUDA_API_VERSION
	.align		4
        /*0000*/ 	.byte	0x04, 0x37
        /*0002*/ 	.short	(.L_817 - .L_816)
.L_816:
        /*0004*/ 	.word	0x00000082


	//----- nvinfo : EIATTR_KPARAM_INFO
	.align		4
.L_817:
        /*0008*/ 	.byte	0x04, 0x17
        /*000a*/ 	.short	(.L_819 - .L_818)
.L_818:
        /*000c*/ 	.word	0x00000000
        /*0010*/ 	.short	0x0002
        /*0012*/ 	.short	0x0010
        /*0014*/ 	.byte	0x00, 0xf5, 0x21, 0x00


	//----- nvinfo : EIATTR_KPARAM_INFO
	.align		4
.L_819:
        /*0018*/ 	.byte	0x04, 0x17
        /*001a*/ 	.short	(.L_821 - .L_820)
.L_820:
        /*001c*/ 	.word	0x00000000
        /*0020*/ 	.short	0x0001
        /*0022*/ 	.short	0x0008
        /*0024*/ 	.byte	0x00, 0xf5, 0x21, 0x00


	//----- nvinfo : EIATTR_KPARAM_INFO
	.align		4
.L_821:
        /*0028*/ 	.byte	0x04, 0x17
        /*002a*/ 	.short	(.L_823 - .L_822)
.L_822:
        /*002c*/ 	.word	0x00000000
        /*0030*/ 	.short	0x0000
        /*0032*/ 	.short	0x0000
        /*0034*/ 	.byte	0x00, 0xf5, 0x21, 0x00


	//----- nvinfo : EIATTR_SPARSE_MMA_MASK
	.align		4
.L_823:
        /*0038*/ 	.byte	0x03, 0x50
        /*003a*/ 	.short	0x0000


	//----- nvinfo : EIATTR_MAXREG_COUNT
	.align		4
        /*003c*/ 	.byte	0x03, 0x1b
        /*003e*/ 	.short	0x0040


	//----- nvinfo : EIATTR_MERCURY_ISA_VERSION
	.align		4
        /*0040*/ 	.byte	0x03, 0x5f
        /*0042*/ 	.short	0x0101


	//----- nvinfo : EIATTR_VRC_CTA_INIT_COUNT
	.align		4
        /*0044*/ 	.byte	0x02, 0x4a
	.zero		1
	.zero		1


	//----- nvinfo : EIATTR_EXIT_INSTR_OFFSETS
	.align		4
        /*0048*/ 	.byte	0x04, 0x1c
        /*004a*/ 	.short	(.L_825 - .L_824)


	//   ....[0]....
.L_824:
        /*004c*/ 	.word	0x000001a0


	//----- nvinfo : EIATTR_MAX_THREADS
	.align		4
.L_825:
        /*0050*/ 	.byte	0x04, 0x05
        /*0052*/ 	.short	(.L_827 - .L_826)
.L_826:
        /*0054*/ 	.word	0x00000400
        /*0058*/ 	.word	0x00000001
        /*005c*/ 	.word	0x00000001


	//----- nvinfo : EIATTR_CBANK_PARAM_SIZE
	.align		4
.L_827:
        /*0060*/ 	.byte	0x03, 0x19
        /*0062*/ 	.short	0x0018


	//----- nvinfo : EIATTR_PARAM_CBANK
	.align		4
        /*0064*/ 	.byte	0x04, 0x0a
        /*0066*/ 	.short	(.L_829 - .L_828)
	.align		4
.L_828:
        /*0068*/ 	.word	index@(.nv.constant0.default_function_kernel_11)
        /*006c*/ 	.short	0x0380
        /*006e*/ 	.short	0x0018


	//----- nvinfo : EIATTR_SW_WAR
	.align		4
.L_829:
        /*0070*/ 	.byte	0x04, 0x36
        /*0072*/ 	.short	(.L_831 - .L_830)
.L_830:
        /*0074*/ 	.word	0x00000008
.L_831:


//--------------------- .nv.info.default_function_kernel_2 --------------------------
	.section	.nv.info.default_function_kernel_2,"",@"SHT_CUDA_INFO"
	.sectionflags	@""
	.align	4


	//----- nvinfo : EIATTR_CUDA_API_VERSION
	.align		4
        /*0000*/ 	.byte	0x04, 0x37
        /*0002*/ 	.short	(.L_833 - .L_832)
.L_832:
        /*0004*/ 	.word	0x00000082


	//----- nvinfo : EIATTR_KPARAM_INFO
	.align		4
.L_833:
        /*0008*/ 	.byte	0x04, 0x17
        /*000a*/ 	.short	(.L_835 - .L_834)
.L_834:
        /*000c*/ 	.word	0x00000000
        /*0010*/ 	.short	0x0001
        /*0012*/ 	.short	0x0008
        /*0014*/ 	.byte	0x00, 0xf5, 0x21, 0x00


	//----- nvinfo : EIATTR_KPARAM_INFO
	.align		4
.L_835:
        /*0018*/ 	.byte	0x04, 0x17
        /*001a*/ 	.short	(.L_837 - .L_836)
.L_836:
        /*001c*/ 	.word	0x00000000
        /*0020*/ 	.short	0x0000
        /*0022*/ 	.short	0x0000
        /*0024*/ 	.byte	0x00, 0xf5, 0x21, 0x00


	//----- nvinfo : EIATTR_SPARSE_MMA_MASK
	.align		4
.L_837:
        /*0028*/ 	.byte	0x03, 0x50
        /*002a*/ 	.short	0x0000


	//----- nvinfo : EIATTR_MAXREG_COUNT
	.align		4
        /*002c*/ 	.byte	0x03, 0x1b
        /*002e*/ 	.short	0x0040


	//----- nvinfo : EIATTR_MERCURY_ISA_VERSION
	.align		4
        /*0030*/ 	.byte	0x03, 0x5f
        /*0032*/ 	.short	0x0101


	//----- nvinfo : EIATTR_VRC_CTA_INIT_COUNT
	.align		4
        /*0034*/ 	.byte	0x02, 0x4a
	.zero		1
	.zero		1


	//----- nvinfo : EIATTR_EXIT_INSTR_OFFSETS
	.align		4
        /*0038*/ 	.byte	0x04, 0x1c
        /*003a*/ 	.short	(.L_839 - .L_838)


	//   ....[0]....
.L_838:
        /*003c*/ 	.word	0x000000d0


	//----- nvinfo : EIATTR_MAX_THREADS
	.align		4
.L_839:
        /*0040*/ 	.byte	0x04, 0x05
        /*0042*/ 	.short	(.L_841 - .L_840)
.L_840:
        /*0044*/ 	.word	0x00000400
        /*0048*/ 	.word	0x00000001
        /*004c*/ 	.word	0x00000001


	//----- nvinfo : EIATTR_CBANK_PARAM_SIZE
	.align		4
.L_841:
        /*0050*/ 	.byte	0x03, 0x19
        /*0052*/ 	.short	0x0010


	//----- nvinfo : EIATTR_PARAM_CBANK
	.align		4
        /*0054*/ 	.byte	0x04, 0x0a
        /*0056*/ 	.short	(.L_843 - .L_842)
	.align		4
.L_842:
        /*0058*/ 	.word	index@(.nv.constant0.default_function_kernel_2)
        /*005c*/ 	.short	0x0380
        /*005e*/ 	.short	0x0010


	//----- nvinfo : EIATTR_SW_WAR
	.align		4
.L_843:
        /*0060*/ 	.byte	0x04, 0x36
        /*0062*/ 	.short	(.L_845 - .L_844)
.L_844:
        /*0064*/ 	.word	0x00000008
.L_845:


//--------------------- .nv.info.default_function_kernel_40 --------------------------
	.section	.nv.info.default_function_kernel_40,"",@"SHT_CUDA_INFO"
	.sectionflags	@""
	.align	4


	//----- nvinfo : EIATTR_CUDA_API_VERSION
	.align		4
        /*0000*/ 	.byte	0x04, 0x37
        /*0002*/ 	.short	(.L_847 - .L_846)
.L_846:
        /*0004*/ 	.word	0x00000082


	//----- nvinfo : EIATTR_KPARAM_INFO
	.align		4
.L_847:
        /*0008*/ 	.byte	0x04, 0x17
        /*000a*/ 	.short	(.L_849 - .L_848)
.L_848:
        /*000c*/ 	.word	0x00000000
        /*0010*/ 	.short	0x0001
        /*0012*/ 	.short	0x0008
        /*0014*/ 	.byte	0x00, 0xf5, 0x21, 0x00


	//----- nvinfo : EIATTR_KPARAM_INFO
	.align		4
.L_849:
        /*0018*/ 	.byte	0x04, 0x17
        /*001a*/ 	.short	(.L_851 - .L_850)
.L_850:
        /*001c*/ 	.word	0x00000000
        /*0020*/ 	.short	0x0000
        /*0022*/ 	.short	0x0000
        /*0024*/ 	.byte	0x00, 0xf5, 0x21, 0x00


	//----- nvinfo : EIATTR_SPARSE_MMA_MASK
	.align		4
.L_851:
        /*0028*/ 	.byte	0x03, 0x50
        /*002a*/ 	.short	0x0000


	//----- nvinfo : EIATTR_MAXREG_COUNT
	.align		4
        /*002c*/ 	.byte	0x03, 0x1b
        /*002e*/ 	.short	0x0040


	//----- nvinfo : EIATTR_MERCURY_ISA_VERSION
	.align		4
        /*0030*/ 	.byte	0x03, 0x5f
        /*0032*/ 	.short	0x0101


	//----- nvinfo : EIATTR_VRC_CTA_INIT_COUNT
	.align		4
        /*0034*/ 	.byte	0x02, 0x4a
	.zero		1
	.zero		1


	//----- nvinfo : EIATTR_EXIT_INSTR_OFFSETS
	.align		4
        /*0038*/ 	.byte	0x04, 0x1c
        /*003a*/ 	.short	(.L_853 - .L_852)


	//   ....[0]....
.L_852:
        /*003c*/ 	.word	0x00000070


	//   ....[1]....
        /*0040*/ 	.word	0x00000130


	//----- nvinfo : EIATTR_MAX_THREADS
	.align		4
.L_853:
        /*0044*/ 	.byte	0x04, 0x05
        /*0046*/ 	.short	(.L_855 - .L_854)
.L_854:
        /*0048*/ 	.word	0x00000400
        /*004c*/ 	.word	0x00000001
        /*0050*/ 	.word	0x00000001


	//----- nvinfo : EIATTR_CBANK_PARAM_SIZE
	.align		4
.L_855:
        /*0054*/ 	.byte	0x03, 0x19
        /*0056*/ 	.short	0x0010


	//----- nvinfo : EIATTR_PARAM_CBANK
	.align		4
        /*0058*/ 	.byte	0x04, 0x0a
        /*005a*/ 	.short	(.L_857 - .L_856)
	.align		4
.L_856:
        /*005c*/ 	.word	index@(.nv.constant0.default_function_kernel_40)
        /*0060*/ 	.short	0x0380
        /*0062*/ 	.short	0x0010


	//----- nvinfo : EIATTR_SW_WAR
	.align		4
.L_857:
        /*0064*/ 	.byte	0x04, 0x36
        /*0066*/ 	.short	(.L_859 - .L_858)
.L_858:
        /*0068*/ 	.word	0x00000008
.L_859:


//--------------------- .nv.info.default_function_kernel_15 --------------------------
	.section	.nv.info.default_function_kernel_15,"",@"SHT_CUDA_INFO"
	.sectionflags	@""
	.align	4


	//----- nvinfo : EIATTR_CUDA_API_VERSION
	.align		4
        /*0000*/ 	.byte	0x04, 0x37
        /*0002*/ 	.short	(.L_861 - .L_860)
.L_860:
        /*0004*/ 	.word	0x00000082


	//----- nvinfo : EIATTR_KPARAM_INFO
	.align		4
.L_861:
        /*0008*/ 	.byte	0x04, 0x17
        /*000a*/ 	.short	(.L_863 - .L_862)
.L_862:
        /*000c*/ 	.word	0x00000000
        /*0010*/ 	.short	0x0001
        /*0012*/ 	.short	0x0008
        /*0014*/ 	.byte	0x00, 0xf5, 0x21, 0x00


	//----- nvinfo : EIATTR_KPARAM_INFO
	.align		4
.L_863:
        /*0018*/ 	.byte	0x04, 0x17
        /*001a*/ 	.short	(.L_865 - .L_864)
.L_864:
        /*001c*/ 	.word	0x00000000
        /*0020*/ 	.short	0x0000
        /*0022*/ 	.short	0x0000
        /*0024*/ 	.byte	0x00, 0xf5, 0x21, 0x00


	//----- nvinfo : EIATTR_SPARSE_MMA_MASK
	.align		4
.L_865:
        /*0028*/ 	.byte	0x03, 0x50
        /*002a*/ 	.short	0x0000


	//----- nvinfo : EIATTR_MAXREG_COUNT
	.align		4
        /*002c*/ 	.byte	0x03, 0x1b
        /*002e*/ 	.short	0x0040


	//----- nvinfo : EIATTR_MERCURY_ISA_VERSION
	.align		4
        /*0030*/ 	.byte	0x03, 0x5f
        /*0032*/ 	.short	0x0101


	//----- nvinfo : EIATTR_VRC_CTA_INIT_COUNT
	.align		4
        /*0034*/ 	.byte	0x02, 0x4a
	.zero		1
	.zero		1


	//----- nvinfo : EIATTR_EXIT_INSTR_OFFSETS
	.align		4
        /*0038*/ 	.byte	0x04, 0x1c
        /*003a*/ 	.short	(.L_867 - .L_866)


	//   ....[0]....
.L_866:
        /*003c*/ 	.word	0x00000140


	//----- nvinfo : EIATTR_MAX_THREADS
	.align		4
.L_867:
        /*0040*/ 	.byte	0x04, 0x05
        /*0042*/ 	.short	(.L_869 - .L_868)
.L_868:
        /*0044*/ 	.word	0x00000400
        /*0048*/ 	.word	0x00000001
        /*004c*/ 	.word	0x00000001


	//----- nvinfo : EIATTR_CBANK_PARAM_SIZE
	.align		4
.L_869:
        /*0050*/ 	.byte	0x03, 0x19
        /*0052*/ 	.short	0x0010


	//----- nvinfo : EIATTR_PARAM_CBANK
	.align		4
        /*0054*/ 	.byte	0x04, 0x0a
        /*0056*/ 	.short	(.L_871 - .L_870)
	.align		4
.L_870:
        /*0058*/ 	.word	index@(.nv.constant0.default_function_kernel_15)
        /*005c*/ 	.short	0x0380
        /*005e*/ 	.short	0x0010


	//----- nvinfo : EIATTR_SW_WAR
	.align		4
.L_871:
        /*0060*/ 	.byte	0x04, 0x36
        /*0062*/ 	.short	(.L_873 - .L_872)
.L_872:
        /*0064*/ 	.word	0x00000008
.L_873:


//--------------------- .nv.info.default_function_kernel --------------------------
	.section	.nv.info.default_function_kernel,"",@"SHT_CUDA_INFO"
	.sectionflags	@""
	.align	4


	//----- nvinfo : EIATTR_CUDA_API_VERSION
	.align		4
        /*0000*/ 	.byte	0x04, 0x37
        /*0002*/ 	.short	(.L_875 - .L_874)
.L_874:
        /*0004*/ 	.word	0x00000082


	//----- nvinfo : EIATTR_KPARAM_INFO
	.align		4
.L_875:
        /*0008*/ 	.byte	0x04, 0x17
        /*000a*/ 	.short	(.L_877 - .L_876)
.L_876:
        /*000c*/ 	.word	0x00000000
        /*0010*/ 	.short	0x0001
        /*0012*/ 	.short	0x0008
        /*0014*/ 	.byte	0x00, 0xf5, 0x21, 0x00


	//----- nvinfo : EIATTR_KPARAM_INFO
	.align		4
.L_877:
        /*0018*/ 	.byte	0x04, 0x17
        /*001a*/ 	.short	(.L_879 - .L_878)
.L_878:
        /*001c*/ 	.word	0x00000000
        /*0020*/ 	.short	0x0000
        /*0022*/ 	.short	0x0000
        /*0024*/ 	.byte	0x00, 0xf5, 0x21, 0x00


	//----- nvinfo : EIATTR_SPARSE_MMA_MASK
	.align		4
.L_879:
        /*0028*/ 	.byte	0x03, 0x50
        /*002a*/ 	.short	0x0000


	//----- nvinfo : EIATTR_MAXREG_COUNT
	.align		4
        /*002c*/ 	.byte	0x03, 0x1b
        /*002e*/ 	.short	0x0040


	//----- nvinfo : EIATTR_MERCURY_ISA_VERSION
	.align		4
        /*0030*/ 	.byte	0x03, 0x5f
        /*0032*/ 	.short	0x0101


	//----- nvinfo : EIATTR_VRC_CTA_INIT_COUNT
	.align		4
        /*0034*/ 	.byte	0x02, 0x4a
	.zero		1
	.zero		1


	//----- nvinfo : EIATTR_EXIT_INSTR_OFFSETS
	.align		4
        /*0038*/ 	.byte	0x04, 0x1c
        /*003a*/ 	.short	(.L_881 - .L_880)


	//   ....[0]....
.L_880:
        /*003c*/ 	.word	0x000000c0


	//----- nvinfo : EIATTR_MAX_THREADS
	.align		4
.L_881:
        /*0040*/ 	.byte	0x04, 0x05
        /*0042*/ 	.short	(.L_883 - .L_882)
.L_882:
        /*0044*/ 	.word	0x00000400
        /*0048*/ 	.word	0x00000001
        /*004c*/ 	.word	0x00000001


	//----- nvinfo : EIATTR_CBANK_PARAM_SIZE
	.align		4
.L_883:
        /*0050*/ 	.byte	0x03, 0x19
        /*0052*/ 	.short	0x0010


	//----- nvinfo : EIATTR_PARAM_CBANK
	.align		4
        /*0054*/ 	.byte	0x04, 0x0a
        /*0056*/ 	.short	(.L_885 - .L_884)
	.align		4
.L_884:
        /*0058*/ 	.word	index@(.nv.constant0.default_function_kernel)
        /*005c*/ 	.short	0x0380
        /*005e*/ 	.short	0x0010


	//----- nvinfo : EIATTR_SW_WAR
	.align		4
.L_885:
        /*0060*/ 	.byte	0x04, 0x36
        /*0062*/ 	.short	(.L_887 - .L_886)
.L_886:
        /*0064*/ 	.word	0x00000008
.L_887:


//--------------------- .nv.info.default_function_kernel_8 --------------------------
	.section	.nv.info.default_function_kernel_8,"",@"SHT_CUDA_INFO"
	.sectionflags	@""
	.align	4


	//----- nvinfo : EIATTR_CUDA_API_VERSION
	.align		4
        /*0000*/ 	.byte	0x04, 0x37
        /*0002*/ 	.short	(.L_889 - .L_888)
.L_888:
        /*0004*/ 	.word	0x00000082


	//----- nvinfo : EIATTR_KPARAM_INFO
	.align		4
.L_889:
        /*0008*/ 	.byte	0x04, 0x17
        /*000a*/ 	.short	(.L_891 - .L_890)
.L_890:
        /*000c*/ 	.word	0x00000000
        /*0010*/ 	.short	0x0002
        /*0012*/ 	.short	0x0010
        /*0014*/ 	.byte	0x00, 0xf5, 0x21, 0x00


	//----- nvinfo : EIATTR_KPARAM_INFO
	.align		4
.L_891:
        /*0018*/ 	.byte	0x04, 0x17
        /*001a*/ 	.short	(.L_893 - .L_892)
.L_892:
        /*001c*/ 	.word	0x00000000
        /*0020*/ 	.short	0x0001
        /*0022*/ 	.short	0x0008
        /*0024*/ 	.byte	0x00, 0xf5, 0x21, 0x00


	//----- nvinfo : EIATTR_KPARAM_INFO
	.align		4
.L_893:
        /*0028*/ 	.byte	0x04, 0x17
        /*002a*/ 	.short	(.L_895 - .L_894)
.L_894:
        /*002c*/ 	.word	0x00000000
        /*0030*/ 	.short	0x0000
        /*0032*/ 	.short	0x0000
        /*0034*/ 	.byte	0x00, 0xf5, 0x21, 0x00


	//----- nvinfo : EIATTR_SPARSE_MMA_MASK
	.align		4
.L_895:
        /*0038*/ 	.byte	0x03, 0x50
        /*003a*/ 	.short	0x0000


	//----- nvinfo : EIATTR_MAXREG_COUNT
	.align		4
        /*003c*/ 	.byte	0x03, 0x1b
        /*003e*/ 	.short	0x0040


	//----- nvinfo : EIATTR_MERCURY_ISA_VERSION
	.align		4
        /*0040*/ 	.byte	0x03, 0x5f
        /*0042*/ 	.short	0x0101


	//----- nvinfo : EIATTR_VRC_CTA_INIT_COUNT
	.align		4
        /*0044*/ 	.byte	0x02, 0x4a
	.zero		1
	.zero		1


	//----- nvinfo : EIATTR_EXIT_INSTR_OFFSETS
	.align		4
        /*0048*/ 	.byte	0x04, 0x1c
        /*004a*/ 	.short	(.L_897 - .L_896)


	//   ....[0]....
.L_896:
        /*004c*/ 	.word	0x00000110


	//----- nvinfo : EIATTR_MAX_THREADS
	.align		4
.L_897:
        /*0050*/ 	.byte	0x04, 0x05
        /*0052*/ 	.short	(.L_899 - .L_898)
.L_898:
        /*0054*/ 	.word	0x00000400
        /*0058*/ 	.word	0x00000001
        /*005c*/ 	.word	0x00000001


	//----- nvinfo : EIATTR_CBANK_PARAM_SIZE
	.align		4
.L_899:
        /*0060*/ 	.byte	0x03, 0x19
        /*0062*/ 	.short	0x0018


	//----- nvinfo : EIATTR_PARAM_CBANK
	.align		4
        /*0064*/ 	.byte	0x04, 0x0a
        /*0066*/ 	.short	(.L_901 - .L_900)
	.align		4
.L_900:
        /*0068*/ 	.word	index@(.nv.constant0.default_function_kernel_8)
        /*006c*/ 	.short	0x0380
        /*006e*/ 	.short	0x0018


	//----- nvinfo : EIATTR_SW_WAR
	.align		4
.L_901:
        /*0070*/ 	.byte	0x04, 0x36
        /*0072*/ 	.short	(.L_903 - .L_902)
.L_902:
        /*0074*/ 	.word	0x00000008
.L_903:


//--------------------- .nv.info.default_function_kernel_28 --------------------------
	.section	.nv.info.default_function_kernel_28,"",@"SHT_CUDA_INFO"
	.sectionflags	@""
	.align	4


	//----- nvinfo : EIATTR_CUDA_API_VERSION
	.align		4
        /*0000*/ 	.byte	0x04, 0x37
        /*0002*/ 	.short	(.L_905 - .L_904)
.L_904:
        /*0004*/ 	.word	0x00000082


	//----- nvinfo : EIATTR_KPARAM_INFO
	.align		4
.L_905:
        /*0008*/ 	.byte	0x04, 0x17
        /*000a*/ 	.short	(.L_907 - .L_906)
.L_906:
        /*000c*/ 	.word	0x00000000
        /*0010*/ 	.short	0x0001
        /*0012*/ 	.short	0x0008
        /*0014*/ 	.byte	0x00, 0xf5, 0x21, 0x00


	//----- nvinfo : EIATTR_KPARAM_INFO
	.align		4
.L_907:
        /*0018*/ 	.byte	0x04, 0x17
        /*001a*/ 	.short	(.L_909 - .L_908)
.L_908:
        /*001c*/ 	.word	0x00000000
        /*0020*/ 	.short	0x0000
        /*0022*/ 	.short	0x0000
        /*0024*/ 	.byte	0x00, 0xf5, 0x21, 0x00


	//----- nvinfo : EIATTR_SPARSE_MMA_MASK
	.align		4
.L_909:
        /*0028*/ 	.byte	0x03, 0x50
        /*002a*/ 	.short	0x0000


	//----- nvinfo : EIATTR_MAXREG_COUNT
	.align		4
        /*002c*/ 	.byte	0x03, 0x1b
        /*002e*/ 	.short	0x0040


	//----- nvinfo : EIATTR_MERCURY_ISA_VERSION
	.align		4
        /*0030*/ 	.byte	0x03, 0x5f
        /*0032*/ 	.short	0x0101


	//----- nvinfo : EIATTR_VRC_CTA_INIT_COUNT
	.align		4
        /*0034*/ 	.byte	0x02, 0x4a
	.zero		1
	.zero		1


	//----- nvinfo : EIATTR_EXIT_INSTR_OFFSETS
	.align		4
        /*0038*/ 	.byte	0x04, 0x1c
        /*003a*/ 	.short	(.L_911 - .L_910)


	//   ....[0]....
.L_910:
        /*003c*/ 	.word	0x00000140


	//----- nvinfo : EIATTR_MAX_THREADS
	.align		4
.L_911:
        /*0040*/ 	.byte	0x04, 0x05
        /*0042*/ 	.short	(.L_913 - .L_912)
.L_912:
        /*0044*/ 	.word	0x00000400
        /*0048*/ 	.word	0x00000001
        /*004c*/ 	.word	0x00000001


	//----- nvinfo : EIATTR_CBANK_PARAM_SIZE
	.align		4
.L_913:
        /*0050*/ 	.byte	0x03, 0x19
        /*0052*/ 	.short	0x0010


	//----- nvinfo : EIATTR_PARAM_CBANK
	.align		4
        /*0054*/ 	.byte	0x04, 0x0a
        /*0056*/ 	.short	(.L_915 - .L_914)
	.align		4
.L_914:
        /*0058*/ 	.word	index@(.nv.constant0.default_function_kernel_28)
        /*005c*/ 	.short	0x0380
        /*005e*/ 	.short	0x0010


	//----- nvinfo : EIATTR_SW_WAR
	.align		4
.L_915:
        /*0060*/ 	.byte	0x04, 0x36
        /*0062*/ 	.short	(.L_917 - .L_916)
.L_916:
        /*0064*/ 	.word	0x00000008
.L_917:


//--------------------- .nv.info.default_function_kernel_39 --------------------------
	.section	.nv.info.default_function_kernel_39,"",@"SHT_CUDA_INFO"
	.sectionflags	@""
	.align	4


	//----- nvinfo : EIATTR_CUDA_API_VERSION
	.align		4
        /*0000*/ 	.byte	0x04, 0x37
        /*0002*/ 	.short	(.L_919 - .L_918)
.L_918:
        /*0004*/ 	.word	0x00000082


	//----- nvinfo : EIATTR_KPARAM_INFO
	.align		4
.L_919:
        /*0008*/ 	.byte	0x04, 0x17
        /*000a*/ 	.short	(.L_921 - .L_920)
.L_920:
        /*000c*/ 	.word	0x00000000
        /*0010*/ 	.short	0x0001
        /*0012*/ 	.short	0x0008
        /*0014*/ 	.byte	0x00, 0xf5, 0x21, 0x00


	//----- nvinfo : EIATTR_KPARAM_INFO
	.align		4
.L_921:
        /*0018*/ 	.byte	0x04, 0x17
        /*001a*/ 	.short	(.L_923 - .L_922)
.L_922:
        /*001c*/ 	.word	0x00000000
        /*0020*/ 	.short	0x0000
        /*0022*/ 	.short	0x0000
        /*0024*/ 	.byte	0x00, 0xf5, 0x21, 0x00


	//----- nvinfo : EIATTR_SPARSE_MMA_MASK
	.align		4
.L_923:
        /*0028*/ 	.byte	0x03, 0x50
        /*002a*/ 	.short	0x0000


	//----- nvinfo : EIATTR_MAXREG_COUNT
	.align		4
        /*002c*/ 	.byte	0x03, 0x1b
        /*002e*/ 	.short	0x0040


	//----- nvinfo : EIATTR_MERCURY_ISA_VERSION
	.align		4
        /*0030*/ 	.byte	0x03, 0x5f
        /*0032*/ 	.short	0x0101


	//----- nvinfo : EIATTR_VRC_CTA_INIT_COUNT
	.align		4
        /*0034*/ 	.byte	0x02, 0x4a
	.zero		1
	.zero		1


	//----- nvinfo : EIATTR_EXIT_INSTR_OFFSETS
	.align		4
        /*0038*/ 	.byte	0x04, 0x1c
        /*003a*/ 	.short	(.L_925 - .L_924)


	//   ....[0]....
.L_924:
        /*003c*/ 	.word	0x00000070


	//   ....[1]....
        /*0040*/ 	.word	0x00000250


	//----- nvinfo : EIATTR_MAX_THREADS
	.align		4
.L_925:
        /*0044*/ 	.byte	0x04, 0x05
        /*0046*/ 	.short	(.L_927 - .L_926)
.L_926:
        /*0048*/ 	.word	0x00000400
        /*004c*/ 	.word	0x00000001
        /*0050*/ 	.word	0x00000001


	//----- nvinfo : EIATTR_CRS_STACK_SIZE
	.align		4
.L_927:
        /*0054*/ 	.byte	0x04, 0x1e
        /*0056*/ 	.short	(.L_929 - .L_928)
.L_928:
        /*0058*/ 	.word	0x00000000


	//----- nvinfo : EIATTR_CBANK_PARAM_SIZE
	.align		4
.L_929:
        /*005c*/ 	.byte	0x03, 0x19
        /*005e*/ 	.short	0x0010


	//----- nvinfo : EIATTR_PARAM_CBANK
	.align		4
        /*0060*/ 	.byte	0x04, 0x0a
        /*0062*/ 	.short	(.L_931 - .L_930)
	.align		4
.L_930:
        /*0064*/ 	.word	index@(.nv.constant0.default_function_kernel_39)
        /*0068*/ 	.short	0x0380
        /*006a*/ 	.short	0x0010


	//----- nvinfo : EIATTR_SW_WAR
	.align		4
.L_931:
        /*006c*/ 	.byte	0x04, 0x36
        /*006e*/ 	.short	(.L_933 - .L_932)
.L_932:
        /*0070*/ 	.word	0x00000008
.L_933:


//--------------------- .nv.info.default_function_kernel_22 --------------------------
	.section	.nv.info.default_function_kernel_22,"",@"SHT_CUDA_INFO"
	.sectionflags	@""
	.align	4


	//----- nvinfo : EIATTR_CUDA_API_VERSION
	.align		4
        /*0000*/ 	.byte	0x04, 0x37
        /*0002*/ 	.short	(.L_935 - .L_934)
.L_934:
        /*0004*/ 	.word	0x00000082


	//----- nvinfo : EIATTR_KPARAM_INFO
	.align		4
.L_935:
        /*0008*/ 	.byte	0x04, 0x17
        /*000a*/ 	.short	(.L_937 - .L_936)
.L_936:
        /*000c*/ 	.word	0x00000000
        /*0010*/ 	.short	0x0002
        /*0012*/ 	.short	0x0010
        /*0014*/ 	.byte	0x00, 0xf5, 0x21, 0x00


	//----- nvinfo : EIATTR_KPARAM_INFO
	.align		4
.L_937:
        /*0018*/ 	.byte	0x04, 0x17
        /*001a*/ 	.short	(.L_939 - .L_938)
.L_938:
        /*001c*/ 	.word	0x00000000
        /*0020*/ 	.short	0x0001
        /*0022*/ 	.short	0x0008
        /*0024*/ 	.byte	0x00, 0xf5, 0x21, 0x00


	//----- nvinfo : EIATTR_KPARAM_INFO
	.align		4
.L_939:
        /*0028*/ 	.byte	0x04, 0x17
        /*002a*/ 	.short	(.L_941 - .L_940)
.L_940:
        /*002c*/ 	.word	0x00000000
        /*0030*/ 	.short	0x0000
        /*0032*/ 	.short	0x0000
        /*0034*/ 	.byte	0x00, 0xf5, 0x21, 0x00


	//----- nvinfo : EIATTR_SPARSE_MMA_MASK
	.align		4
.L_941:
        /*0038*/ 	.byte	0x03, 0x50
        /*003a*/ 	.short	0x0000


	//----- nvinfo : EIATTR_MAXREG_COUNT
	.align		4
        /*003c*/ 	.byte	0x03, 0x1b
        /*003e*/ 	.short	0x0040


	//----- nvinfo : EIATTR_MERCURY_ISA_VERSION
	.align		4
        /*0040*/ 	.byte	0x03, 0x5f
        /*0042*/ 	.short	0x0101


	//----- nvinfo : EIATTR_VRC_CTA_INIT_COUNT
	.align		4
        /*0044*/ 	.byte	0x02, 0x4a
	.zero		1
	.zero		1


	//----- nvinfo : EIATTR_EXIT_INSTR_OFFSETS
	.align		4
        /*0048*/ 	.byte	0x04, 0x1c
        /*004a*/ 	.short	(.L_943 - .L_942)


	//   ....[0]....
.L_942:
        /*004c*/ 	.word	0x00000d90


	//----- nvinfo : EIATTR_MAX_THREADS
	.align		4
.L_943:
        /*0050*/ 	.byte	0x04, 0x05
        /*0052*/ 	.short	(.L_945 - .L_944)
.L_944:
        /*0054*/ 	.word	0x00000400
        /*0058*/ 	.word	0x00000001
        /*005c*/ 	.word	0x00000001


	//----- nvinfo : EIATTR_CBANK_PARAM_SIZE
	.align		4
.L_945:
        /*0060*/ 	.byte	0x03, 0x19
        /*0062*/ 	.short	0x0018


	//----- nvinfo : EIATTR_PARAM_CBANK
	.align		4
        /*0064*/ 	.byte	0x04, 0x0a
        /*0066*/ 	.short	(.L_947 - .L_946)
	.align		4
.L_946:
        /*0068*/ 	.word	index@(.nv.constant0.default_function_kernel_22)
        /*006c*/ 	.short	0x0380
        /*006e*/ 	.short	0x0018


	//----- nvinfo : EIATTR_SW_WAR
	.align		4
.L_947:
        /*0070*/ 	.byte	0x04, 0x36
        /*0072*/ 	.short	(.L_949 - .L_948)
.L_948:
        /*0074*/ 	.word	0x00000008
.L_949:


//--------------------- .nv.info.default_function_kernel_37 --------------------------
	.section	.nv.info.default_function_kernel_37,"",@"SHT_CUDA_INFO"
	.sectionflags	@""
	.align	4


	//----- nvinfo : EIATTR_CUDA_API_VERSION
	.align		4
        /*0000*/ 	.byte	0x04, 0x37
        /*0002*/ 	.short	(.L_951 - .L_950)
.L_950:
        /*0004*/ 	.word	0x00000082


	//----- nvinfo : EIATTR_KPARAM_INFO
	.align		4
.L_951:
        /*0008*/ 	.byte	0x04, 0x17
        /*000a*/ 	.short	(.L_953 - .L_952)
.L_952:
        /*000c*/ 	.word	0x00000000
        /*0010*/ 	.short	0x0001
        /*0012*/ 	.short	0x0008
        /*0014*/ 	.byte	0x00, 0xf5, 0x21, 0x00


	//----- nvinfo : EIATTR_KPARAM_INFO
	.align		4
.L_953:
        /*0018*/ 	.byte	0x04, 0x17
        /*001a*/ 	.short	(.L_955 - .L_954)
.L_954:
        /*001c*/ 	.word	0x00000000
        /*0020*/ 	.short	0x0000
        /*0022*/ 	.short	0x0000
        /*0024*/ 	.byte	0x00, 0xf5, 0x21, 0x00


	//----- nvinfo : EIATTR_SPARSE_MMA_MASK
	.align		4
.L_955:
        /*0028*/ 	.byte	0x03, 0x50
        /*002a*/ 	.short	0x0000


	//----- nvinfo : EIATTR_MAXREG_COUNT
	.align		4
        /*002c*/ 	.byte	0x03, 0x1b
        /*002e*/ 	.short	0x0040


	//----- nvinfo : EIATTR_MERCURY_ISA_VERSION
	.align		4
        /*0030*/ 	.byte	0x03, 0x5f
        /*0032*/ 	.short	0x0101


	//----- nvinfo : EIATTR_VRC_CTA_INIT_COUNT
	.align		4
        /*0034*/ 	.byte	0x02, 0x4a
	.zero		1
	.zero		1


	//----- nvinfo : EIATTR_EXIT_INSTR_OFFSETS
	.align		4
        /*0038*/ 	.byte	0x04, 0x1c
        /*003a*/ 	.short	(.L_957 - .L_956)


	//   ....[0]....
.L_956:
        /*003c*/ 	.word	0x000000c0


	//----- nvinfo : EIATTR_MAX_THREADS
	.align		4
.L_957:
        /*0040*/ 	.byte	0x04, 0x05
        /*0042*/ 	.short	(.L_959 - .L_958)
.L_958:
        /*0044*/ 	.word	0x00000400
        /*0048*/ 	.word	0x00000001
        /*004c*/ 	.word	0x00000001


	//----- nvinfo : EIATTR_CBANK_PARAM_SIZE
	.align		4
.L_959:
        /*0050*/ 	.byte	0x03, 0x19
        /*0052*/ 	.short	0x0010


	//----- nvinfo : EIATTR_PARAM_CBANK
	.align		4
        /*0054*/ 	.byte	0x04, 0x0a
        /*0056*/ 	.short	(.L_961 - .L_960)
	.align		4
.L_960:
        /*0058*/ 	.word	index@(.nv.constant0.default_function_kernel_37)
        /*005c*/ 	.short	0x0380
        /*005e*/ 	.short	0x0010


	//----- nvinfo : EIATTR_SW_WAR
	.align		4
.L_961:
        /*0060*/ 	.byte	0x04, 0x36
        /*0062*/ 	.short	(.L_963 - .L_962)
.L_962:
        /*0064*/ 	.word	0x00000008
.L_963:


//--------------------- .nv.info.default_function_kernel_13 --------------------------
	.section	.nv.info.default_function_kernel_13,"",@"SHT_CUDA_INFO"
	.sectionflags	@""
	.align	4


	//----- nvinfo : EIATTR_CUDA_API_VERSION
	.align		4
        /*0000*/ 	.byte	0x04, 0x37
        /*0002*/ 	.short	(.L_965 - .L_964)
.L_964:
        /*0004*/ 	.word	0x00000082


	//----- nvinfo : EIATTR_KPARAM_INFO
	.align		4
.L_965:
        /*0008*/ 	.byte	0x04, 0x17
        /*000a*/ 	.short	(.L_967 - .L_966)
.L_966:
        /*000c*/ 	.word	0x00000000
        /*0010*/ 	.short	0x0001
        /*0012*/ 	.short	0x0008
        /*0014*/ 	.byte	0x00, 0xf5, 0x21, 0x00


	//----- nvinfo : EIATTR_KPARAM_INFO
	.align		4
.L_967:
        /*0018*/ 	.byte	0x04, 0x17
        /*001a*/ 	.short	(.L_969 - .L_968)
.L_968:
        /*001c*/ 	.word	0x00000000
        /*0020*/ 	.short	0x0000
        /*0022*/ 	.short	0x0000
        /*0024*/ 	.byte	0x00, 0xf5, 0x21, 0x00


	//----- nvinfo : EIATTR_SPARSE_MMA_MASK
	.align		4
.L_969:
        /*0028*/ 	.byte	0x03, 0x50
        /*002a*/ 	.short	0x0000


	//----- nvinfo : EIATTR_MAXREG_COUNT
	.align		4
        /*002c*/ 	.byte	0x03, 0x1b
        /*002e*/ 	.short	0x0040


	//----- nvinfo : EIATTR_MERCURY_ISA_VERSION
	.align		4
        /*0030*/ 	.byte	0x03, 0x5f
        /*0032*/ 	.short	0x0101


	//----- nvinfo : EIATTR_VRC_CTA_INIT_COUNT
	.align		4
        /*0034*/ 	.byte	0x02, 0x4a
	.zero		1
	.zero		1


	//----- nvinfo : EIATTR_EXIT_INSTR_OFFSETS
	.align		4
        /*0038*/ 	.byte	0x04, 0x1c
        /*003a*/ 	.short	(.L_971 - .L_970)


	//   ....[0]....
.L_970:
        /*003c*/ 	.word	0x000000e0


	//----- nvinfo : EIATTR_MAX_THREADS
	.align		4
.L_971:
        /*0040*/ 	.byte	0x04, 0x05
        /*0042*/ 	.short	(.L_973 - .L_972)
.L_972:
        /*0044*/ 	.word	0x00000400
        /*0048*/ 	.word	0x00000001
        /*004c*/ 	.word	0x00000001


	//----- nvinfo : EIATTR_CBANK_PARAM_SIZE
	.align		4
.L_973:
        /*0050*/ 	.byte	0x03, 0x19
        /*0052*/ 	.short	0x0010


	//----- nvinfo : EIATTR_PARAM_CBANK
	.align		4
        /*0054*/ 	.byte	0x04, 0x0a
        /*0056*/ 	.short	(.L_975 - .L_974)
	.align		4
.L_974:
        /*0058*/ 	.word	index@(.nv.constant0.default_function_kernel_13)
        /*005c*/ 	.short	0x0380
        /*005e*/ 	.short	0x0010


	//----- nvinfo : EIATTR_SW_WAR
	.align		4
.L_975:
        /*0060*/ 	.byte	0x04, 0x36
        /*0062*/ 	.short	(.L_977 - .L_976)
.L_976:
        /*0064*/ 	.word	0x00000008
.L_977:


//--------------------- .nv.callgraph             --------------------------
	.section	.nv.callgraph,"",@"SHT_CUDA_CALLGRAPH"
	.align	4
	.sectionentsize	8
	.align		4
        /*0000*/ 	.word	0x00000000
	.align		4
        /*0004*/ 	.word	0xffffffff
	.align		4
        /*0008*/ 	.word	0x00000000
	.align		4
        /*000c*/ 	.word	0xfffffffe
	.align		4
        /*0010*/ 	.word	0x00000000
	.align		4
        /*0014*/ 	.word	0xfffffffd
	.align		4
        /*0018*/ 	.word	0x00000000
	.align		4
        /*001c*/ 	.word	0xfffffffc


//--------------------- .text.default_function_kernel_36 --------------------------
	.section	.text.default_function_kernel_36,"ax",@progbits
	.align	128
        .global         default_function_kernel_36
        .type           default_function_kernel_36,@function
        .size           default_function_kernel_36,(.L_x_105 - default_function_kernel_36)
        .other          default_function_kernel_36,@"STO_CUDA_ENTRY STV_DEFAULT"
default_function_kernel_36:
.text.default_function_kernel_36:
[----:B------:R-:W-:Y:S01]  /*0000*/  LDC R1, c[0x0][0x37c] ;  /* 0x0000df00ff017b82 */ /* 0x000fe20000000800 */
[----:B------:R-:W0:Y:S07]  /*0010*/  S2R R6, SR_TID.X ;  /* 0x0000000000067919 */ /* 0x000e2e0000002100 */
[----:B------:R-:W1:Y:S01]  /*0020*/  S2UR UR4, SR_CTAID.X ;  /* 0x00000000000479c3 */ /* 0x000e620000002500 */
[----:B------:R-:W2:Y:S01]  /*0030*/  LDCU.64 UR6, c[0x0][0x358] ;  /* 0x00006b00ff0677ac */ /* 0x000ea20008000a00 */
[----:B------:R-:W3:Y:S06]  /*0040*/  LDCU.64 UR8, c[0x0][0x380] ;  /* 0x00007000ff0877ac */ /* 0x000eec0008000a00 */
[----:B------:R-:W4:Y:S08]  /*0050*/  LDC.64 R2, c[0x0][0x388] ;  /* 0x0000e200ff027b82 */ /* 0x000f300000000a00 */
[----:B------:R-:W5:Y:S01]  /*0060*/  LDC.64 R4, c[0x0][0x390] ;  /* 0x0000e400ff047b82 */ /* 0x000f620000000a00 */
[----:B-1----:R-:W-:-:S02]  /*0070*/  USHF.L.U32 UR5, UR4, 0x1, URZ ;  /* 0x0000000104057899 */ /* 0x002fc400080006ff */
[----:B------:R-:W-:Y:S01]  /*0080*/  USHF.L.U32 UR4, UR4, 0xa, URZ ;  /* 0x0000000a04047899 */ /* 0x000fe200080006ff */
[----:B0-----:R-:W-:-:S04]  /*0090*/  SHF.R.U32.HI R0, RZ, 0x9, R6 ;  /* 0x00000009ff007819 */ /* 0x001fc80000011606 */
[----:B------:R-:W-:Y:S01]  /*00a0*/  LOP3.LUT R7, R0, UR5, RZ, 0xfc, !PT ;  /* 0x0000000500077c12 */ /* 0x000fe2000f8efcff */
[----:B------:R-:W-:-:S04]  /*00b0*/  IMAD.SHL.U32 R0, R6, 0x4, RZ ;  /* 0x0000000406007824 */ /* 0x000fc800078e00ff */
[----:B----4-:R-:W-:-:S06]  /*00c0*/  IMAD.WIDE.U32 R2, R7, 0x4, R2 ;  /* 0x0000000407027825 */ /* 0x010fcc00078e0002 */
[----:B--2---:R-:W2:Y:S01]  /*00d0*/  LDG.E.CONSTANT R2, desc[UR6][R2.64] ;  /* 0x0000000602027981 */ /* 0x004ea2000c1e9900 */
[----:B------:R-:W-:Y:S02]  /*00e0*/  LOP3.LUT R0, R0, 0x7fc, RZ, 0xc0, !PT ;  /* 0x000007fc00007812 */ /* 0x000fe400078ec0ff */
[----:B------:R-:W-:Y:S02]  /*00f0*/  LOP3.LUT R7, R6, UR4, RZ, 0xfc, !PT ;  /* 0x0000000406077c12 */ /* 0x000fe4000f8efcff */
[----:B---3--:R-:W-:-:S03]  /*0100*/  IADD3 R6, P0, PT, R0, UR8, RZ ;  /* 0x0000000800067c10 */ /* 0x008fc6000ff1e0ff */
[----:B-----5:R-:W-:-:S04]  /*0110*/  IMAD.WIDE.U32 R4, R7, 0x4, R4 ;  /* 0x0000000407047825 */ /* 0x020fc800078e0004 */
[----:B------:R-:W-:Y:S01]  /*0120*/  IMAD.X R7, RZ, RZ, UR9, P0 ;  /* 0x00000009ff077e24 */ /* 0x000fe200080e06ff */
[----:B------:R-:W3:Y:S05]  /*0130*/  LDG.E R0, desc[UR6][R4.64] ;  /* 0x0000000604007981 */ /* 0x000eea000c1e1900 */
[----:B------:R-:W3:Y:S01]  /*0140*/  LDG.E.CONSTANT R7, desc[UR6][R6.64] ;  /* 0x0000000606077981 */ /* 0x000ee2000c1e9900 */
[----:B------:R-:W-:Y:S01]  /*0150*/  HFMA2 R9, -RZ, RZ, 0.875, 0 ;  /* 0x3b000000ff097431 */ /* 0x000fe200000001ff */
[----:B------:R-:W-:Y:S04]  /*0160*/  BSSY.RECONVERGENT B0, `(.L_x_0) ;  /* 0x000000f000007945 */ /* 0x000fe80003800200 */
[----:B--2---:R-:W-:-:S04]  /*0170*/  FFMA R8, R2, R9, 9.9999997473787516356e-06 ;  /* 0x3727c5ac02087423 */ /* 0x004fc80000000009 */
[----:B------:R-:W-:Y:S01]  /*0180*/  VIADD R10, R8, 0xf3000000 ;  /* 0xf3000000080a7836 */ /* 0x000fe20000000000 */
[----:B------:R0:W1:Y:S04]  /*0190*/  MUFU.RSQ R9, R8 ;  /* 0x0000000800097308 */ /* 0x0000680000001400 */
[----:B------:R-:W-:Y:S01]  /*01a0*/  ISETP.GT.U32.AND P0, PT, R10, 0x727fffff, PT ;  /* 0x727fffff0a00780c */ /* 0x000fe20003f04070 */
[----:B---3--:R-:W-:-:S12]  /*01b0*/  FMUL R3, R0, R7 ;  /* 0x0000000700037220 */ /* 0x008fd80000400000 */
[----:B01----:R-:W-:Y:S05]  /*01c0*/  @!P0 BRA `(.L_x_1) ;  /* 0x0000000000108947 */ /* 0x003fea0003800000 */
[----:B------:R-:W-:-:S07]  /*01d0*/  MOV R10, 0x1f0 ;  /* 0x000001f0000a7802 */ /* 0x000fce0000000f00 */
[----:B------:R-:W-:Y:S05]  /*01e0*/  CALL.REL.NOINC `($__internal_1_$__cuda_sm20_sqrt_rn_f32_slowpath) ;  /* 0x0000000400307944 */ /* 0x000fea0003c00000 */
[----:B------:R-:W-:Y:S01]  /*01f0*/  IMAD.MOV.U32 R0, RZ, RZ, R8 ;  /* 0x000000ffff007224 */ /* 0x000fe200078e0008 */
[----:B------:R-:W-:Y:S06]  /*0200*/  BRA `(.L_x_2) ;  /* 0x0000000000107947 */ /* 0x000fec0003800000 */
.L_x_1:
[----:B------:R-:W-:Y:S01]  /*0210*/  FMUL.FTZ R7, R8, R9 ;  /* 0x0000000908077220 */ /* 0x000fe20000410000 */
[----:B------:R-:W-:-:S03]  /*0220*/  FMUL.FTZ R9, R9, 0.5 ;  /* 0x3f00000009097820 */ /* 0x000fc60000410000 */
[----:B------:R-:W-:-:S04]  /*0230*/  FFMA R0, -R7, R7, R8 ;  /* 0x0000000707007223 */ /* 0x000fc80000000108 */
[----:B------:R-:W-:-:S07]  /*0240*/  FFMA R0, R0, R9, R7 ;  /* 0x0000000900007223 */ /* 0x000fce0000000007 */
.L_x_2:
[----:B------:R-:W-:Y:S05]  /*0250*/  BSYNC.RECONVERGENT B0 ;  /* 0x0000000000007941 */ /* 0x000fea0003800200 */
.L_x_0:
[----:B------:R-:W-:Y:S01]  /*0260*/  IADD3 R2, PT, PT, R0, 0x1800000, RZ ;  /* 0x0180000000027810 */ /* 0x000fe20007ffe0ff */
[----:B------:R-:W-:Y:S03]  /*0270*/  BSSY.RECONVERGENT B0, `(.L_x_3) ;  /* 0x000000b000007945 */ /* 0x000fe60003800200 */
[----:B------:R-:W-:-:S04]  /*0280*/  LOP3.LUT R2, R2, 0x7f800000, RZ, 0xc0, !PT ;  /* 0x7f80000002027812 */ /* 0x000fc800078ec0ff */
[----:B------:R-:W-:-:S13]  /*0290*/  ISETP.GT.U32.AND P0, PT, R2, 0x1ffffff, PT ;  /* 0x01ffffff0200780c */ /* 0x000fda0003f04070 */
[----:B------:R-:W-:Y:S05]  /*02a0*/  @P0 BRA `(.L_x_4) ;  /* 0x00000000000c0947 */ /* 0x000fea0003800000 */
[----:B------:R-:W-:-:S07]  /*02b0*/  MOV R6, 0x2d0 ;  /* 0x000002d000067802 */ /* 0x000fce0000000f00 */
[----:B------:R-:W-:Y:S05]  /*02c0*/  CALL.REL.NOINC `($__internal_0_$__cuda_sm20_rcp_rn_f32_slowpath) ;  /* 0x0000000000247944 */ /* 0x000fea0003c00000 */
[----:B------:R-:W-:Y:S05]  /*02d0*/  BRA `(.L_x_5) ;  /* 0x0000000000107947 */ /* 0x000fea0003800000 */
.L_x_4:
[----:B------:R-:W0:Y:S02]  /*02e0*/  MUFU.RCP R7, R0 ;  /* 0x0000000000077308 */ /* 0x000e240000001000 */
[----:B0-----:R-:W-:-:S04]  /*02f0*/  FFMA R2, R7, R0, -1 ;  /* 0xbf80000007027423 */ /* 0x001fc80000000000 */
[----:B------:R-:W-:-:S04]  /*0300*/  FADD.FTZ R2, -R2, -RZ ;  /* 0x800000ff02027221 */ /* 0x000fc80000010100 */
[----:B------:R-:W-:-:S07]  /*0310*/  FFMA R2, R7, R2, R7 ;  /* 0x0000000207027223 */ /* 0x000fce0000000007 */
.L_x_5:
[----:B------:R-:W-:Y:S05]  /*0320*/  BSYNC.RECONVERGENT B0 ;  /* 0x0000000000007941 */ /* 0x000fea0003800200 */
.L_x_3:
[----:B------:R-:W-:-:S05]  /*0330*/  FMUL R3, R3, R2 ;  /* 0x0000000203037220 */ /* 0x000fca0000400000 */
[----:B------:R-:W-:Y:S01]  /*0340*/  STG.E desc[UR6][R4.64], R3 ;  /* 0x0000000304007986 */ /* 0x000fe2000c101906 */
[----:B------:R-:W-:Y:S05]  /*0350*/  EXIT ;  /* 0x000000000000794d */ /* 0x000fea0003800000 */
        .weak           $__internal_0_$__cuda_sm20_rcp_rn_f32_slowpath
        .type           $__internal_0_$__cuda_sm20_rcp_rn_f32_slowpath,@function
        .size           $__internal_0_$__cuda_sm20_rcp_rn_f32_slowpath,($__internal_1_$__cuda_sm20_sqrt_rn_f32_slowpath - $__internal_0_$__cuda_sm20_rcp_rn_f32_slowpath)
$__internal_0_$__cuda_sm20_rcp_rn_f32_slowpath:
[----:B------:R-:W-:Y:S01]  /*0360*/  IMAD.SHL.U32 R2, R0, 0x2, RZ ;  /* 0x0000000200027824 */ /* 0x000fe200078e00ff */
[----:B------:R-:W-:Y:S04]  /*0370*/  BSSY.RECONVERGENT B1, `(.L_x_6) ;  /* 0x0000030000017945 */ /* 0x000fe80003800200 */
[----:B------:R-:W-:-:S04]  /*0380*/  SHF.R.U32.HI R11, RZ, 0x18, R2 ;  /* 0x00000018ff0b7819 */ /* 0x000fc80000011602 */
[----:B------:R-:W-:-:S13]  /*0390*/  ISETP.NE.U32.AND P0, PT, R11, RZ, PT ;  /* 0x000000ff0b00720c */ /* 0x000fda0003f05070 */
[----:B------:R-:W-:Y:S05]  /*03a0*/  @P0 BRA `(.L_x_7) ;  /* 0x0000000000280947 */ /* 0x000fea0003800000 */
[----:B------:R-:W-:-:S05]  /*03b0*/  IMAD.SHL.U32 R2, R0, 0x2, RZ ;  /* 0x0000000200027824 */ /* 0x000fca00078e00ff */
[----:B------:R-:W-:-:S13]  /*03c0*/  ISETP.NE.AND P0, PT, R2, RZ, PT ;  /* 0x000000ff0200720c */ /* 0x000fda0003f05270 */
[----:B------:R-:W-:Y:S01]  /*03d0*/  @P0 FFMA R8, R0, 1.84467440737095516160e+19, RZ ;  /* 0x5f80000000080823 */ /* 0x000fe200000000ff */
[----:B------:R-:W-:Y:S08]  /*03e0*/  @!P0 MUFU.RCP R7, R0 ;  /* 0x0000000000078308 */ /* 0x000ff00000001000 */
[----:B------:R-:W0:Y:S02]  /*03f0*/  @P0 MUFU.RCP R9, R8 ;  /* 0x0000000800090308 */ /* 0x000e240000001000 */
[----:B0-----:R-:W-:-:S04]  /*0400*/  @P0 FFMA R2, R8, R9, -1 ;  /* 0xbf80000008020423 */ /* 0x001fc80000000009 */
[----:B------:R-:W-:-:S04]  /*0410*/  @P0 FADD.FTZ R2, -R2, -RZ ;  /* 0x800000ff02020221 */ /* 0x000fc80000010100 */
[----:B------:R-:W-:-:S04]  /*0420*/  @P0 FFMA R2, R9, R2, R9 ;  /* 0x0000000209020223 */ /* 0x000fc80000000009 */
[----:B------:R-:W-:Y:S01]  /*0430*/  @P0 FFMA R7, R2, 1.84467440737095516160e+19, RZ ;  /* 0x5f80000002070823 */ /* 0x000fe200000000ff */
[----:B------:R-:W-:Y:S06]  /*0440*/  BRA `(.L_x_8) ;  /* 0x0000000000887947 */ /* 0x000fec0003800000 */
.L_x_7:
[----:B------:R-:W-:-:S04]  /*0450*/  IADD3 R13, PT, PT, R11, -0xfd, RZ ;  /* 0xffffff030b0d7810 */ /* 0x000fc80007ffe0ff */
[----:B------:R-:W-:-:S13]  /*0460*/  ISETP.GT.U32.AND P0, PT, R13, 0x1, PT ;  /* 0x000000010d00780c */ /* 0x000fda0003f04070 */
[----:B------:R-:W-:Y:S05]  /*0470*/  @P0 BRA `(.L_x_9) ;  /* 0x0000000000780947 */ /* 0x000fea0003800000 */
[----:B------:R-:W-:Y:S01]  /*0480*/  LOP3.LUT R2, R0, 0x7fffff, RZ, 0xc0, !PT ;  /* 0x007fffff00027812 */ /* 0x000fe200078ec0ff */
[----:B------:R-:W-:-:S03]  /*0490*/  IMAD.MOV.U32 R10, RZ, RZ, 0x3 ;  /* 0x00000003ff0a7424 */ /* 0x000fc600078e00ff */
[----:B------:R-:W-:Y:S02]  /*04a0*/  LOP3.LUT R2, R2, 0x3f800000, RZ, 0xfc, !PT ;  /* 0x3f80000002027812 */ /* 0x000fe400078efcff */
[----:B------:R-:W-:Y:S02]  /*04b0*/  SHF.L.U32 R10, R10, R13, RZ ;  /* 0x0000000d0a0a7219 */ /* 0x000fe400000006ff */
[----:B------:R-:W0:Y:S02]  /*04c0*/  MUFU.RCP R7, R2 ;  /* 0x0000000200077308 */ /* 0x000e240000001000 */
[----:B0-----:R-:W-:-:S04]  /*04d0*/  FFMA R8, R2, R7, -1 ;  /* 0xbf80000002087423 */ /* 0x001fc80000000007 */
[----:B------:R-:W-:-:S04]  /*04e0*/  FADD.FTZ R8, -R8, -RZ ;  /* 0x800000ff08087221 */ /* 0x000fc80000010100 */
[CCC-:B------:R-:W-:Y:S01]  /*04f0*/  FFMA.RM R9, R7.reuse, R8.reuse, R7.reuse ;  /* 0x0000000807097223 */ /* 0x1c0fe20000004007 */
[----:B------:R-:W-:-:S04]  /*0500*/  FFMA.RP R8, R7, R8, R7 ;  /* 0x0000000807087223 */ /* 0x000fc80000008007 */
[C---:B------:R-:W-:Y:S02]  /*0510*/  LOP3.LUT R7, R9.reuse, 0x7fffff, RZ, 0xc0, !PT ;  /* 0x007fffff09077812 */ /* 0x040fe400078ec0ff */
[----:B------:R-:W-:Y:S02]  /*0520*/  FSETP.NEU.FTZ.AND P0, PT, R9, R8, PT ;  /* 0x000000080900720b */ /* 0x000fe40003f1d000 */
[----:B------:R-:W-:Y:S02]  /*0530*/  LOP3.LUT R7, R7, 0x800000, RZ, 0xfc, !PT ;  /* 0x0080000007077812 */ /* 0x000fe400078efcff */
[----:B------:R-:W-:Y:S02]  /*0540*/  SEL R8, RZ, 0xffffffff, !P0 ;  /* 0xffffffffff087807 */ /* 0x000fe40004000000 */
[----:B------:R-:W-:-:S03]  /*0550*/  LOP3.LUT R10, R10, R7, RZ, 0xc0, !PT ;  /* 0x000000070a0a7212 */ /* 0x000fc600078ec0ff */
[----:B------:R-:W-:Y:S01]  /*0560*/  IMAD.MOV R8, RZ, RZ, -R8 ;  /* 0x000000ffff087224 */ /* 0x000fe200078e0a08 */
[----:B------:R-:W-:-:S04]  /*0570*/  SHF.R.U32.HI R10, RZ, R13, R10 ;  /* 0x0000000dff0a7219 */ /* 0x000fc8000001160a */
[----:B------:R-:W-:Y:S02]  /*0580*/  LOP3.LUT P1, RZ, R8, R13, R7, 0xf8, !PT ;  /* 0x0000000d08ff7212 */ /* 0x000fe4000782f807 */
[C---:B------:R-:W-:Y:S02]  /*0590*/  LOP3.LUT P0, RZ, R10.reuse, 0x1, RZ, 0xc0, !PT ;  /* 0x000000010aff7812 */ /* 0x040fe4000780c0ff */
[----:B------:R-:W-:-:S04]  /*05a0*/  LOP3.LUT P2, RZ, R10, 0x2, RZ, 0xc0, !PT ;  /* 0x000000020aff7812 */ /* 0x000fc8000784c0ff */
[----:B------:R-:W-:Y:S02]  /*05b0*/  PLOP3.LUT P0, PT, P0, P1, P2, 0xe0, 0x0 ;  /* 0x000000000000781c */ /* 0x000fe40000703c20 */
[----:B------:R-:W-:Y:S02]  /*05c0*/  LOP3.LUT P1, RZ, R0, 0x7fffff, RZ, 0xc0, !PT ;  /* 0x007fffff00ff7812 */ /* 0x000fe4000782c0ff */
[----:B------:R-:W-:-:S04]  /*05d0*/  SEL R2, RZ, 0x1, !P0 ;  /* 0x00000001ff027807 */ /* 0x000fc80004000000 */
[----:B------:R-:W-:-:S04]  /*05e0*/  IADD3 R2, PT, PT, -R2, RZ, RZ ;  /* 0x000000ff02027210 */ /* 0x000fc80007ffe1ff */
[----:B------:R-:W-:Y:S01]  /*05f0*/  ISETP.GE.AND P0, PT, R2, RZ, PT ;  /* 0x000000ff0200720c */ /* 0x000fe20003f06270 */
[----:B------:R-:W-:-:S05]  /*0600*/  VIADD R2, R11, 0xffffff04 ;  /* 0xffffff040b027836 */ /* 0x000fca0000000000 */
[----:B------:R-:W-:-:S07]  /*0610*/  SHF.R.U32.HI R7, RZ, R2, R7 ;  /* 0x00000002ff077219 */ /* 0x000fce0000011607 */
[----:B------:R-:W-:-:S05]  /*0620*/  @!P0 IADD3 R7, PT, PT, R7, 0x1, RZ ;  /* 0x0000000107078810 */ /* 0x000fca0007ffe0ff */
[----:B------:R-:W-:-:S05]  /*0630*/  @!P1 IMAD.SHL.U32 R7, R7, 0x2, RZ ;  /* 0x0000000207079824 */ /* 0x000fca00078e00ff */
[----:B------:R-:W-:Y:S01]  /*0640*/  LOP3.LUT R7, R7, 0x80000000, R0, 0xf8, !PT ;  /* 0x8000000007077812 */ /* 0x000fe200078ef800 */
[----:B------:R-:W-:Y:S06]  /*0650*/  BRA `(.L_x_8) ;  /* 0x0000000000047947 */ /* 0x000fec0003800000 */
.L_x_9:
[----:B------:R0:W1:Y:S02]  /*0660*/  MUFU.RCP R7, R0 ;  /* 0x0000000000077308 */ /* 0x0000640000001000 */
.L_x_8:
[----:B------:R-:W-:Y:S05]  /*0670*/  BSYNC.RECONVERGENT B1 ;  /* 0x0000000000017941 */ /* 0x000fea0003800200 */
.L_x_6:
[----:B-1----:R-:W-:Y:S01]  /*0680*/  MOV R2, R7 ;  /* 0x0000000700027202 */ /* 0x002fe20000000f00 */
[----:B------:R-:W-:-:S04]  /*0690*/  IMAD.MOV.U32 R7, RZ, RZ, 0x0 ;  /* 0x00000000ff077424 */ /* 0x000fc800078e00ff */
[----:B0-----:R-:W-:Y:S05]  /*06a0*/  RET.REL.NODEC R6 `(default_function_kernel_36) ;  /* 0xfffffff806547950 */ /* 0x001fea0003c3ffff */
        .weak           $__internal_1_$__cuda_sm20_sqrt_rn_f32_slowpath
        .type           $__internal_1_$__cuda_sm20_sqrt_rn_f32_slowpath,@function
        .size           $__internal_1_$__cuda_sm20_sqrt_rn_f32_slowpath,(.L_x_105 - $__internal_1_$__cuda_sm20_sqrt_rn_f32_slowpath)
$__internal_1_$__cuda_sm20_sqrt_rn_f32_slowpath:
[----:B------:R-:W-:-:S13]  /*06b0*/  LOP3.LUT P0, RZ, R8, 0x7fffffff, RZ, 0xc0, !PT ;  /* 0x7fffffff08ff7812 */ /* 0x000fda000780c0ff */
[----:B------:R-:W-:Y:S05]  /*06c0*/  @!P0 BRA `(.L_x_10) ;  /* 0x0000000000448947 */ /* 0x000fea0003800000 */
[----:B------:R-:W-:Y:S02]  /*06d0*/  FSETP.GEU.FTZ.AND P0, PT, R8, RZ, PT ;  /* 0x000000ff0800720b */ /* 0x000fe40003f1e000 */
[----:B------:R-:W-:-:S11]  /*06e0*/  MOV R0, R8 ;  /* 0x0000000800007202 */ /* 0x000fd60000000f00 */
[----:B------:R-:W-:Y:S01]  /*06f0*/  @!P0 IMAD.MOV.U32 R8, RZ, RZ, 0x7fffffff ;  /* 0x7fffffffff088424 */ /* 0x000fe200078e00ff */
[----:B------:R-:W-:Y:S06]  /*0700*/  @!P0 BRA `(.L_x_10) ;  /* 0x0000000000348947 */ /* 0x000fec0003800000 */
[----:B------:R-:W-:-:S13]  /*0710*/  FSETP.GTU.FTZ.AND P0, PT, |R0|, +INF , PT ;  /* 0x7f8000000000780b */ /* 0x000fda0003f1c200 */
[----:B------:R-:W-:Y:S01]  /*0720*/  @P0 FADD.FTZ R8, R0, 1 ;  /* 0x3f80000000080421 */ /* 0x000fe20000010000 */
[----:B------:R-:W-:Y:S06]  /*0730*/  @P0 BRA `(.L_x_10) ;  /* 0x0000000000280947 */ /* 0x000fec0003800000 */
[----:B------:R-:W-:-:S13]  /*0740*/  FSETP.NEU.FTZ.AND P0, PT, |R0|, +INF , PT ;  /* 0x7f8000000000780b */ /* 0x000fda0003f1d200 */
[----:B------:R-:W-:Y:S01]  /*0750*/  @P0 FFMA R2, R0, 1.84467440737095516160e+19, RZ ;  /* 0x5f80000000020823 */ /* 0x000fe200000000ff */
[----:B------:R-:W-:-:S03]  /*0760*/  @!P0 MOV R8, R0 ;  /* 0x0000000000088202 */ /* 0x000fc60000000f00 */
[----:B------:R-:W0:Y:S02]  /*0770*/  @P0 MUFU.RSQ R7, R2 ;  /* 0x0000000200070308 */ /* 0x000e240000001400 */
[----:B0-----:R-:W-:Y:S01]  /*0780*/  @P0 FMUL.FTZ R9, R2, R7 ;  /* 0x0000000702090220 */ /* 0x001fe20000410000 */
[----:B------:R-:W-:-:S03]  /*0790*/  @P0 FMUL.FTZ R7, R7, 0.5 ;  /* 0x3f00000007070820 */ /* 0x000fc60000410000 */
[----:B------:R-:W-:-:S04]  /*07a0*/  @P0 FADD.FTZ R6, -R9, -RZ ;  /* 0x800000ff09060221 */ /* 0x000fc80000010100 */
[----:B------:R-:W-:-:S04]  /*07b0*/  @P0 FFMA R6, R9, R6, R2 ;  /* 0x0000000609060223 */ /* 0x000fc80000000002 */
[----:B------:R-:W-:-:S04]  /*07c0*/  @P0 FFMA R6, R6, R7, R9 ;  /* 0x0000000706060223 */ /* 0x000fc80000000009 */
[----:B------:R-:W-:-:S07]  /*07d0*/  @P0 FMUL.FTZ R8, R6, 2.3283064365386962891e-10 ;  /* 0x2f80000006080820 */ /* 0x000fce0000410000 */
.L_x_10:
[----:B------:R-:W-:Y:S02]  /*07e0*/  HFMA2 R7, -RZ, RZ, 0, 0 ;  /* 0x00000000ff077431 */ /* 0x000fe400000001ff */
[----:B------:R-:W-:-:S04]  /*07f0*/  IMAD.MOV.U32 R6, RZ, RZ, R10 ;  /* 0x000000ffff067224 */ /* 0x000fc800078e000a */
[----:B------:R-:W-:Y:S05]  /*0800*/  RET.REL.NODEC R6 `(default_function_kernel_36) ;  /* 0xfffffff406fc7950 */ /* 0x000fea0003c3ffff */
.L_x_11:
[----:B------:R-:W-:-:S00]  /*0810*/  BRA `(.L_x_11) ;  /* 0xfffffffc00fc7947 */ /* 0x000fc0000383ffff */
[----:B------:R-:W-:-:S00]  /*0820*/  NOP ;  /* 0x0000000000007918 */ /* 0x000fc00000000000 */
        /* <DEDUP_REMOVED lines=13> */
.L_x_105:


//--------------------- .text.default_function_kernel_42 --------------------------
	.section	.text.default_function_kernel_42,"ax",@progbits
	.align	128
        .global         default_function_kernel_42
        .type           default_function_kernel_42,@function
        .size           default_function_kernel_42,(.L_x_111 - default_function_kernel_42)
        .other          default_function_kernel_42,@"STO_CUDA_ENTRY STV_DEFAULT"
default_function_kernel_42:
.text.default_function_kernel_42:
[----:B------:R-:W-:Y:S01]  /*0000*/  LDC R1, c[0x0][0x37c] ;  /* 0x0000df00ff017b82 */ /* 0x000fe20000000800 */
[----:B------:R-:W0:Y:S07]  /*0010*/  S2R R7, SR_TID.X ;  /* 0x0000000000077919 */ /* 0x000e2e0000002100 */
[----:B------:R-:W1:Y:S02]  /*0020*/  S2UR UR5, SR_CTAID.X ;  /* 0x00000000000579c3 */ /* 0x000e640000002500 */
[----:B-1----:R-:W-:Y:S01]  /*0030*/  USHF.L.U32 UR4, UR5, 0x1, URZ ;  /* 0x0000000105047899 */ /* 0x002fe200080006ff */
[----:B0-----:R-:W-:-:S05]  /*0040*/  SHF.R.U32.HI R0, RZ, 0x9, R7 ;  /* 0x00000009ff007819 */ /* 0x001fca0000011607 */
[----:B------:R-:W-:-:S04]  /*0050*/  LOP3.LUT R0, R0, UR4, RZ, 0xfc, !PT ;  /* 0x0000000400007c12 */ /* 0x000fc8000f8efcff */
[----:B------:R-:W-:-:S13]  /*0060*/  ISETP.GT.U32.AND P0, PT, R0, 0x80, PT ;  /* 0x000000800000780c */ /* 0x000fda0003f04070 */
[----:B------:R-:W-:Y:S05]  /*0070*/  @P0 EXIT ;  /* 0x000000000000094d */ /* 0x000fea0003800000 */
[----:B------:R-:W0:Y:S01]  /*0080*/  LDC.64 R4, c[0x0][0x388] ;  /* 0x0000e200ff047b82 */ /* 0x000e220000000a00 */
[----:B------:R-:W1:Y:S01]  /*0090*/  LDCU.64 UR6, c[0x0][0x358] ;  /* 0x00006b00ff0677ac */ /* 0x000e620008000a00 */
[----:B------:R-:W-:-:S06]  /*00a0*/  USHF.L.U32 UR4, UR5, 0xa, URZ ;  /* 0x0000000a05047899 */ /* 0x000fcc00080006ff */
[----:B------:R-:W2:Y:S01]  /*00b0*/  LDC.64 R2, c[0x0][0x380] ;  /* 0x0000e000ff027b82 */ /* 0x000ea20000000a00 */
[----:B------:R-:W-:-:S05]  /*00c0*/  LOP3.LUT R7, R7, UR4, RZ, 0xfc, !PT ;  /* 0x0000000407077c12 */ /* 0x000fca000f8efcff */
[----:B0-----:R-:W-:-:S06]  /*00d0*/  IMAD.WIDE.U32 R4, R7, 0x4, R4 ;  /* 0x0000000407047825 */ /* 0x001fcc00078e0004 */
[----:B-1----:R-:W3:Y:S01]  /*00e0*/  LDG.E.CONSTANT R5, desc[UR6][R4.64] ;  /* 0x0000000604057981 */ /* 0x002ee2000c1e9900 */
[----:B--2---:R-:W-:-:S05]  /*00f0*/  IMAD.WIDE.U32 R2, R7, 0x4, R2 ;  /* 0x0000000407027825 */ /* 0x004fca00078e0002 */
[----:B------:R-:W3:Y:S02]  /*0100*/  LDG.E R0, desc[UR6][R2.64] ;  /* 0x0000000602007981 */ /* 0x000ee4000c1e1900 */
[----:B---3--:R-:W-:-:S05]  /*0110*/  FMUL R7, R0, R5 ;  /* 0x0000000500077220 */ /* 0x008fca0000400000 */
[----:B------:R-:W-:Y:S01]  /*0120*/  STG.E desc[UR6][R2.64], R7 ;  /* 0x0000000702007986 */ /* 0x000fe2000c101906 */
[----:B------:R-:W-:Y:S05]  /*0130*/  EXIT ;  /* 0x000000000000794d */ /* 0x000fea0003800000 */
.L_x_12:
        /* <DEDUP_REMOVED lines=12> */
.L_x_111:


//--------------------- .text.default_function_kernel_38 --------------------------
	.section	.text.default_function_kernel_38,"ax",@progbits
	.align	128
        .global         default_function_kernel_38
        .type           default_function_kernel_38,@function
        .size           default_function_kernel_38,(.L_x_112 - default_function_kernel_38)
        .other          default_function_kernel_38,@"STO_CUDA_ENTRY STV_DEFAULT"
default_function_kernel_38:
.text.default_function_kernel_38:
[----:B------:R-:W-:Y:S01]  /*0000*/  LDC R1, c[0x0][0x37c] ;  /* 0x0000df00ff017b82 */ /* 0x000fe20000000800 */
[----:B------:R-:W0:Y:S07]  /*0010*/  S2R R8, SR_TID.X ;  /* 0x0000000000087919 */ /* 0x000e2e0000002100 */
[----:B------:R-:W1:Y:S01]  /*0020*/  S2UR UR4, SR_CTAID.X ;  /* 0x00000000000479c3 */ /* 0x000e620000002500 */
[----:B------:R-:W2:Y:S01]  /*0030*/  LDCU.64 UR6, c[0x0][0x358] ;  /* 0x00006b00ff0677ac */ /* 0x000ea20008000a00 */
[----:B------:R-:W-:-:S06]  /*0040*/  HFMA2 R17, -RZ, RZ, 0, 0 ;  /* 0x00000000ff117431 */ /* 0x000fcc00000001ff */
[----:B------:R-:W3:Y:S08]  /*0050*/  LDC.64 R2, c[0x0][0x380] ;  /* 0x0000e000ff027b82 */ /* 0x000ef00000000a00 */
[----:B------:R-:W4:Y:S01]  /*0060*/  LDC.64 R4, c[0x0][0x388] ;  /* 0x0000e200ff047b82 */ /* 0x000f220000000a00 */
[----:B-1----:R-:W-:-:S07]  /*0070*/  USHF.L.U32 UR5, UR4, 0x1, URZ ;  /* 0x0000000104057899 */ /* 0x002fce00080006ff */
[----:B------:R-:W1:Y:S01]  /*0080*/  LDC.64 R6, c[0x0][0x390] ;  /* 0x0000e400ff067b82 */ /* 0x000e620000000a00 */
[----:B0-----:R-:W-:-:S04]  /*0090*/  SHF.R.U32.HI R0, RZ, 0x9, R8 ;  /* 0x00000009ff007819 */ /* 0x001fc80000011608 */
[----:B------:R-:W-:Y:S01]  /*00a0*/  LOP3.LUT R0, R0, UR5, RZ, 0xfc, !PT ;  /* 0x0000000500007c12 */ /* 0x000fe2000f8efcff */
[----:B------:R-:W-:Y:S02]  /*00b0*/  USHF.L.U32 UR5, UR4, 0xa, URZ ;  /* 0x0000000a04057899 */ /* 0x000fe400080006ff */
[----:B------:R-:W-:Y:S01]  /*00c0*/  USHF.L.U32 UR4, UR4, 0x5, URZ ;  /* 0x0000000504047899 */ /* 0x000fe200080006ff */
[----:B------:R-:W-:Y:S02]  /*00d0*/  ISETP.GT.U32.AND P0, PT, R0, 0x80, PT ;  /* 0x000000800000780c */ /* 0x000fe40003f04070 */
[----:B------:R-:W-:Y:S02]  /*00e0*/  SHF.R.U32.HI R0, RZ, 0x5, R8 ;  /* 0x00000005ff007819 */ /* 0x000fe40000011608 */
[----:B------:R-:W-:Y:S02]  /*00f0*/  LOP3.LUT R9, R8, UR5, RZ, 0xfc, !PT ;  /* 0x0000000508097c12 */ /* 0x000fe4000f8efcff */
[----:B------:R-:W-:-:S03]  /*0100*/  LOP3.LUT R0, R0, UR4, RZ, 0xfc, !PT ;  /* 0x0000000400007c12 */ /* 0x000fc6000f8efcff */
[----:B---3--:R-:W-:-:S04]  /*0110*/  IMAD.WIDE.U32 R2, R9, 0x4, R2 ;  /* 0x0000000409027825 */ /* 0x008fc800078e0002 */
[----:B------:R-:W-:Y:S01]  /*0120*/  IMAD.HI.U32 R8, R9, 0x2fa0be83, RZ ;  /* 0x2fa0be8309087827 */ /* 0x000fe200078e00ff */
[----:B--2---:R0:W-:Y:S03]  /*0130*/  @!P0 STG.E desc[UR6][R2.64], RZ ;  /* 0x000000ff02008986 */ /* 0x0041e6000c101906 */
[----:B------:R-:W-:Y:S01]  /*0140*/  IMAD.HI.U32 R0, R0, 0x2fa0be83, RZ ;  /* 0x2fa0be8300007827 */ /* 0x000fe200078e00ff */
[----:B------:R-:W-:-:S04]  /*0150*/  SHF.R.U32.HI R8, RZ, 0x8, R8 ;  /* 0x00000008ff087819 */ /* 0x000fc80000011608 */
[----:B------:R-:W-:Y:S01]  /*0160*/  SHF.L.U32 R16, R0, 0x6, RZ ;  /* 0x0000000600107819 */ /* 0x000fe200000006ff */
[----:B------:R-:W-:-:S03]  /*0170*/  IMAD R0, R8, -0x560, R9 ;  /* 0xfffffaa008007824 */ /* 0x000fc600078e0209 */
[----:B0---4-:R-:W-:-:S07]  /*0180*/  LOP3.LUT R16, R16, 0xfffffe00, RZ, 0xc0, !PT ;  /* 0xfffffe0010107812 */ /* 0x011fce00078ec0ff */
.L_x_15:
[----:B------:R-:W-:Y:S04]  /*0190*/  BSSY.RECONVERGENT B0, `(.L_x_13) ;  /* 0x000002e000007945 */ /* 0x000fe80003800200 */
[----:B0-----:R-:W-:Y:S05]  /*01a0*/  @P0 BRA `(.L_x_14) ;  /* 0x0000000000b00947 */ /* 0x001fea0003800000 */
[----:B------:R-:W-:Y:S01]  /*01b0*/  IADD3 R9, PT, PT, R16, R17, RZ ;  /* 0x0000001110097210 */ /* 0x000fe20007ffe0ff */
[----:B------:R-:W-:Y:S01]  /*01c0*/  IMAD R21, R17, 0x560, R0 ;  /* 0x0000056011157824 */ /* 0x000fe200078e0200 */
[----:B------:R-:W2:Y:S03]  /*01d0*/  LDG.E R28, desc[UR6][R2.64] ;  /* 0x00000006021c7981 */ /* 0x000ea6000c1e1900 */
[----:B-1----:R-:W-:-:S04]  /*01e0*/  IMAD.WIDE.U32 R12, R21, 0x4, R6 ;  /* 0x00000004150c7825 */ /* 0x002fc800078e0006 */
[----:B------:R-:W-:Y:S01]  /*01f0*/  IMAD.WIDE.U32 R8, R9, 0x4, R4 ;  /* 0x0000000409087825 */ /* 0x000fe200078e0004 */
[----:B------:R0:W2:Y:S04]  /*0200*/  LDG.E.CONSTANT R10, desc[UR6][R12.64] ;  /* 0x000000060c0a7981 */ /* 0x0000a8000c1e9900 */
[----:B------:R-:W2:Y:S01]  /*0210*/  LDG.E.CONSTANT R11, desc[UR6][R8.64] ;  /* 0x00000006080b7981 */ /* 0x000ea2000c1e9900 */
[C---:B------:R-:W-:Y:S02]  /*0220*/  IADD3 R19, PT, PT, R21.reuse, 0x560, RZ ;  /* 0x0000056015137810 */ /* 0x040fe40007ffe0ff */
[----:B------:R-:W-:Y:S01]  /*0230*/  IADD3 R15, PT, PT, R21, 0xac0, RZ ;  /* 0x00000ac0150f7810 */ /* 0x000fe20007ffe0ff */
[----:B------:R-:W3:Y:S02]  /*0240*/  LDG.E.CONSTANT R25, desc[UR6][R8.64+0x8] ;  /* 0x0000080608197981 */ /* 0x000ee4000c1e9900 */
[--C-:B------:R-:W-:Y:S01]  /*0250*/  IMAD.WIDE.U32 R18, R19, 0x4, R6.reuse ;  /* 0x0000000413127825 */ /* 0x100fe200078e0006 */
[----:B------:R-:W-:Y:S01]  /*0260*/  IADD3 R27, PT, PT, R21, 0x1020, RZ ;  /* 0x00001020151b7810 */ /* 0x000fe20007ffe0ff */
[----:B------:R-:W4:Y:S02]  /*0270*/  LDG.E.CONSTANT R24, desc[UR6][R8.64+0xc] ;  /* 0x00000c0608187981 */ /* 0x000f24000c1e9900 */
[----:B------:R-:W-:-:S02]  /*0280*/  IMAD.WIDE.U32 R14, R15, 0x4, R6 ;  /* 0x000000040f0e7825 */ /* 0x000fc400078e0006 */
[----:B------:R-:W5:Y:S01]  /*0290*/  LDG.E.CONSTANT R18, desc[UR6][R18.64] ;  /* 0x0000000612127981 */ /* 0x000f62000c1e9900 */
[----:B------:R-:W-:Y:S01]  /*02a0*/  IADD3 R29, PT, PT, R21, 0x1580, RZ ;  /* 0x00001580151d7810 */ /* 0x000fe20007ffe0ff */
[--C-:B------:R-:W-:Y:S02]  /*02b0*/  IMAD.WIDE.U32 R26, R27, 0x4, R6.reuse ;  /* 0x000000041b1a7825 */ /* 0x100fe400078e0006 */
[----:B------:R1:W3:Y:S04]  /*02c0*/  LDG.E.CONSTANT R22, desc[UR6][R14.64] ;  /* 0x000000060e167981 */ /* 0x0002e8000c1e9900 */
[----:B------:R-:W5:Y:S01]  /*02d0*/  LDG.E.CONSTANT R19, desc[UR6][R8.64+0x4] ;  /* 0x0000040608137981 */ /* 0x000f62000c1e9900 */
[----:B0-----:R-:W-:Y:S01]  /*02e0*/  IMAD.WIDE.U32 R12, R29, 0x4, R6 ;  /* 0x000000041d0c7825 */ /* 0x001fe200078e0006 */
[----:B-1----:R-:W-:-:S02]  /*02f0*/  IADD3 R15, PT, PT, R21, 0x1ae0, RZ ;  /* 0x00001ae0150f7810 */ /* 0x002fc40007ffe0ff */
[----:B------:R-:W4:Y:S01]  /*0300*/  LDG.E.CONSTANT R23, desc[UR6][R26.64] ;  /* 0x000000061a177981 */ /* 0x000f22000c1e9900 */
[C---:B------:R-:W-:Y:S02]  /*0310*/  IADD3 R20, PT, PT, R21.reuse, 0x2040, RZ ;  /* 0x0000204015147810 */ /* 0x040fe40007ffe0ff */
[----:B------:R-:W-:Y:S01]  /*0320*/  IADD3 R21, PT, PT, R21, 0x25a0, RZ ;  /* 0x000025a015157810 */ /* 0x000fe20007ffe0ff */
[----:B------:R-:W4:Y:S04]  /*0330*/  LDG.E.CONSTANT R12, desc[UR6][R12.64] ;  /* 0x000000060c0c7981 */ /* 0x000f28000c1e9900 */
[----:B------:R-:W4:Y:S04]  /*0340*/  LDG.E.CONSTANT R29, desc[UR6][R8.64+0x10] ;  /* 0x00001006081d7981 */ /* 0x000f28000c1e9900 */
[----:B------:R-:W4:Y:S04]  /*0350*/  LDG.E.CONSTANT R26, desc[UR6][R8.64+0x14] ;  /* 0x00001406081a7981 */ /* 0x000f28000c1e9900 */
[----:B------:R-:W4:Y:S01]  /*0360*/  LDG.E.CONSTANT R27, desc[UR6][R8.64+0x18] ;  /* 0x00001806081b7981 */ /* 0x000f22000c1e9900 */
[----:B--2---:R-:W-:Y:S01]  /*0370*/  FFMA R28, R11, R10, R28 ;  /* 0x0000000a0b1c7223 */ /* 0x004fe2000000001c */
[----:B------:R-:W-:-:S04]  /*0380*/  IMAD.WIDE.U32 R10, R15, 0x4, R6 ;  /* 0x000000040f0a7825 */ /* 0x000fc800078e0006 */
[--C-:B------:R-:W-:Y:S02]  /*0390*/  IMAD.WIDE.U32 R14, R20, 0x4, R6.reuse ;  /* 0x00000004140e7825 */ /* 0x100fe400078e0006 */
[----:B------:R-:W2:Y:S02]  /*03a0*/  LDG.E.CONSTANT R11, desc[UR6][R10.64] ;  /* 0x000000060a0b7981 */ /* 0x000ea4000c1e9900 */
[----:B------:R-:W-:Y:S02]  /*03b0*/  IMAD.WIDE.U32 R20, R21, 0x4, R6 ;  /* 0x0000000415147825 */ /* 0x000fe400078e0006 */
[----:B------:R-:W2:Y:S04]  /*03c0*/  LDG.E.CONSTANT R14, desc[UR6][R14.64] ;  /* 0x000000060e0e7981 */ /* 0x000ea8000c1e9900 */
[----:B------:R-:W2:Y:S04]  /*03d0*/  LDG.E.CONSTANT R21, desc[UR6][R20.64] ;  /* 0x0000000614157981 */ /* 0x000ea8000c1e9900 */
[----:B------:R-:W2:Y:S01]  /*03e0*/  LDG.E.CONSTANT R10, desc[UR6][R8.64+0x1c] ;  /* 0x00001c06080a7981 */ /* 0x000ea2000c1e9900 */
[----:B-----5:R-:W-:-:S04]  /*03f0*/  FFMA R18, R19, R18, R28 ;  /* 0x0000001213127223 */ /* 0x020fc8000000001c */
[----:B---3--:R-:W-:-:S04]  /*0400*/  FFMA R25, R25, R22, R18 ;  /* 0x0000001619197223 */ /* 0x008fc80000000012 */
[----:B----4-:R-:W-:-:S04]  /*0410*/  FFMA R24, R24, R23, R25 ;  /* 0x0000001718187223 */ /* 0x010fc80000000019 */
[----:B------:R-:W-:-:S04]  /*0420*/  FFMA R29, R29, R12, R24 ;  /* 0x0000000c1d1d7223 */ /* 0x000fc80000000018 */
[----:B--2---:R-:W-:-:S04]  /*0430*/  FFMA R26, R26, R11, R29 ;  /* 0x0000000b1a1a7223 */ /* 0x004fc8000000001d */
[----:B------:R-:W-:-:S04]  /*0440*/  FFMA R27, R27, R14, R26 ;  /* 0x0000000e1b1b7223 */ /* 0x000fc8000000001a */
[----:B------:R-:W-:-:S05]  /*0450*/  FFMA R27, R10, R21, R27 ;  /* 0x000000150a1b7223 */ /* 0x000fca000000001b */
[----:B------:R0:W-:Y:S02]  /*0460*/  STG.E desc[UR6][R2.64], R27 ;  /* 0x0000001b02007986 */ /* 0x0001e4000c101906 */
.L_x_14:
[----:B------:R-:W-:Y:S05]  /*0470*/  BSYNC.RECONVERGENT B0 ;  /* 0x0000000000007941 */ /* 0x000fea0003800200 */
.L_x_13:
[----:B------:R-:W-:-:S04]  /*0480*/  IADD3 R17, PT, PT, R17, 0x8, RZ ;  /* 0x0000000811117810 */ /* 0x000fc80007ffe0ff */
[----:B------:R-:W-:-:S13]  /*0490*/  ISETP.NE.AND P1, PT, R17, 0x200, PT ;  /* 0x000002001100780c */ /* 0x000fda0003f25270 */
[----:B------:R-:W-:Y:S05]  /*04a0*/  @P1 BRA `(.L_x_15) ;  /* 0xfffffffc00381947 */ /* 0x000fea000383ffff */
[----:B------:R-:W-:Y:S05]  /*04b0*/  EXIT ;  /* 0x000000000000794d */ /* 0x000fea0003800000 */
.L_x_16:
        /* <DEDUP_REMOVED lines=12> */
.L_x_112:


//--------------------- .text.default_function_kernel_41 --------------------------
	.section	.text.default_function_kernel_41,"ax",@progbits
	.align	128
        .global         default_function_kernel_41
        .type           default_function_kernel_41,@function
        .size           default_function_kernel_41,(.L_x_113 - default_function_kernel_41)
        .other          default_function_kernel_41,@"STO_CUDA_ENTRY STV_DEFAULT"
default_function_kernel_41:
.text.default_function_kernel_41:
        /* <DEDUP_REMOVED lines=25> */
.L_x_19:
        /* <DEDUP_REMOVED lines=46> */
.L_x_18:
[----:B------:R-:W-:Y:S05]  /*0470*/  BSYNC.RECONVERGENT B0 ;  /* 0x0000000000007941 */ /* 0x000fea0003800200 */
.L_x_17:
[----:B------:R-:W-:-:S04]  /*0480*/  IADD3 R17, PT, PT, R17, 0x8, RZ ;  /* 0x0000000811117810 */ /* 0x000fc80007ffe0ff */
[----:B------:R-:W-:-:S13]  /*0490*/  ISETP.NE.AND P1, PT, R17, 0x200, PT ;  /* 0x000002001100780c */ /* 0x000fda0003f25270 */
[----:B------:R-:W-:Y:S05]  /*04a0*/  @P1 BRA `(.L_x_19) ;  /* 0xfffffffc00381947 */ /* 0x000fea000383ffff */
[----:B------:R-:W-:Y:S05]  /*04b0*/  EXIT ;  /* 0x000000000000794d */ /* 0x000fea0003800000 */
.L_x_20:
        /* <DEDUP_REMOVED lines=12> */
.L_x_113:


//--------------------- .text.default_function_kernel_44 --------------------------
	.section	.text.default_function_kernel_44,"ax",@progbits
	.align	128
        .global         default_function_kernel_44
        .type           default_function_kernel_44,@function
        .size           default_function_kernel_44,(.L_x_114 - default_function_kernel_44)
        .other          default_function_kernel_44,@"STO_CUDA_ENTRY STV_DEFAULT"
default_function_kernel_44:
.text.default_function_kernel_44:
[----:B------:R-:W-:Y:S01]  /*0000*/  LDC R1, c[0x0][0x37c] ;  /* 0x0000df00ff017b82 */ /* 0x000fe20000000800 */
[----:B------:R-:W0:Y:S07]  /*0010*/  S2R R7, SR_TID.X ;  /* 0x0000000000077919 */ /* 0x000e2e0000002100 */
[----:B------:R-:W1:Y:S01]  /*0020*/  S2UR UR4, SR_CTAID.X ;  /* 0x00000000000479c3 */ /* 0x000e620000002500 */
[----:B------:R-:W2:Y:S07]  /*0030*/  LDCU.64 UR6, c[0x0][0x358] ;  /* 0x00006b00ff0677ac */ /* 0x000eae0008000a00 */
[----:B------:R-:W3:Y:S08]  /*0040*/  LDC.64 R2, c[0x0][0x388] ;  /* 0x0000e200ff027b82 */ /* 0x000ef00000000a00 */
[----:B------:R-:W4:Y:S01]  /*0050*/  LDC.64 R4, c[0x0][0x380] ;  /* 0x0000e000ff047b82 */ /* 0x000f220000000a00 */
[----:B-1----:R-:W-:-:S06]  /*0060*/  USHF.L.U32 UR4, UR4, 0xa, URZ ;  /* 0x0000000a04047899 */ /* 0x002fcc00080006ff */
[----:B0-----:R-:W-:-:S05]  /*0070*/  LOP3.LUT R7, R7, UR4, RZ, 0xfc, !PT ;  /* 0x0000000407077c12 */ /* 0x001fca000f8efcff */
[----:B---3--:R-:W-:-:S06]  /*0080*/  IMAD.WIDE.U32 R2, R7, 0x4, R2 ;  /* 0x0000000407027825 */ /* 0x008fcc00078e0002 */
[----:B--2---:R-:W2:Y:S01]  /*0090*/  LDG.E.CONSTANT R3, desc[UR6][R2.64] ;  /* 0x0000000602037981 */ /* 0x004ea2000c1e9900 */
[----:B----4-:R-:W-:-:S05]  /*00a0*/  IMAD.WIDE.U32 R4, R7, 0x4, R4 ;  /* 0x0000000407047825 */ /* 0x010fca00078e0004 */
[----:B--2---:R-:W-:Y:S01]  /*00b0*/  STG.E desc[UR6][R4.64], R3 ;  /* 0x0000000304007986 */ /* 0x004fe2000c101906 */
[----:B------:R-:W-:Y:S05]  /*00c0*/  EXIT ;  /* 0x000000000000794d */ /* 0x000fea0003800000 */
.L_x_21:
        /* <DEDUP_REMOVED lines=11> */
.L_x_114:


//--------------------- .text.default_function_kernel_26 --------------------------
	.section	.text.default_function_kernel_26,"ax",@progbits
	.align	128
        .global         default_function_kernel_26
        .type           default_function_kernel_26,@function
        .size           default_function_kernel_26,(.L_x_106 - default_function_kernel_26)
        .other          default_function_kernel_26,@"STO_CUDA_ENTRY STV_DEFAULT"
default_function_kernel_26:
.text.default_function_kernel_26:
[----:B------:R-:W-:Y:S01]  /*0000*/  LDC R1, c[0x0][0x37c] ;  /* 0x0000df00ff017b82 */ /* 0x000fe20000000800 */
[----:B------:R-:W0:Y:S07]  /*0010*/  S2R R6, SR_TID.X ;  /* 0x0000000000067919 */ /* 0x000e2e0000002100 */
[----:B------:R-:W1:Y:S01]  /*0020*/  S2UR UR4, SR_CTAID.X ;  /* 0x00000000000479c3 */ /* 0x000e620000002500 */
[----:B------:R-:W2:Y:S07]  /*0030*/  LDCU.64 UR6, c[0x0][0x358] ;  /* 0x00006b00ff0677ac */ /* 0x000eae0008000a00 */
[----:B------:R-:W3:Y:S08]  /*0040*/  LDC.64 R2, c[0x0][0x380] ;  /* 0x0000e000ff027b82 */ /* 0x000ef00000000a00 */
[----:B------:R-:W4:Y:S01]  /*0050*/  LDC.64 R4, c[0x0][0x388] ;  /* 0x0000e200ff047b82 */ /* 0x000f220000000a00 */
[----:B-1----:R-:W-:Y:S01]  /*0060*/  USHF.L.U32 UR5, UR4, 0x3, URZ ;  /* 0x0000000304057899 */ /* 0x002fe200080006ff */
[----:B0-----:R-:W-:-:S05]  /*0070*/  SHF.R.U32.HI R0, RZ, 0x7, R6 ;  /* 0x00000007ff007819 */ /* 0x001fca0000011606 */
[----:B------:R-:W-:-:S05]  /*0080*/  LOP3.LUT R7, R0, UR5, RZ, 0xfc, !PT ;  /* 0x0000000500077c12 */ /* 0x000fca000f8efcff */
[----:B---3--:R-:W-:Y:S01]  /*0090*/  IMAD.WIDE.U32 R2, R7, 0x4, R2 ;  /* 0x0000000407027825 */ /* 0x008fe200078e0002 */
[----:B------:R-:W-:-:S05]  /*00a0*/  USHF.L.U32 UR4, UR4, 0xa, URZ ;  /* 0x0000000a04047899 */ /* 0x000fca00080006ff */
[----:B--2---:R-:W2:Y:S01]  /*00b0*/  LDG.E.CONSTANT R3, desc[UR6][R2.64] ;  /* 0x0000000602037981 */ /* 0x004ea2000c1e9900 */
[----:B------:R-:W-:-:S05]  /*00c0*/  LOP3.LUT R7, R6, UR4, RZ, 0xfc, !PT ;  /* 0x0000000406077c12 */ /* 0x000fca000f8efcff */
[----:B----4-:R-:W-:-:S05]  /*00d0*/  IMAD.WIDE.U32 R4, R7, 0x4, R4 ;  /* 0x0000000407047825 */ /* 0x010fca00078e0004 */
[----:B------:R-:W3:Y:S01]  /*00e0*/  LDG.E R0, desc[UR6][R4.64] ;  /* 0x0000000604007981 */ /* 0x000ee2000c1e1900 */
[----:B------:R-:W-:Y:S01]  /*00f0*/  BSSY.RECONVERGENT B0, `(.L_x_22) ;  /* 0x000000c000007945 */ /* 0x000fe20003800200 */
[----:B--2---:R-:W0:Y:S08]  /*0100*/  MUFU.RCP R6, R3 ;  /* 0x0000000300067308 */ /* 0x004e300000001000 */
[----:B---3--:R-:W1:Y:S01]  /*0110*/  FCHK P0, R0, R3 ;  /* 0x0000000300007302 */ /* 0x008e620000000000 */
[----:B0-----:R-:W-:-:S04]  /*0120*/  FFMA R7, -R3, R6, 1 ;  /* 0x3f80000003077423 */ /* 0x001fc80000000106 */
[----:B------:R-:W-:-:S04]  /*0130*/  FFMA R7, R6, R7, R6 ;  /* 0x0000000706077223 */ /* 0x000fc80000000006 */
[----:B------:R-:W-:-:S04]  /*0140*/  FFMA R6, R0, R7, RZ ;  /* 0x0000000700067223 */ /* 0x000fc800000000ff */
[----:B------:R-:W-:-:S04]  /*0150*/  FFMA R8, -R3, R6, R0 ;  /* 0x0000000603087223 */ /* 0x000fc80000000100 */
[----:B------:R-:W-:Y:S01]  /*0160*/  FFMA R7, R7, R8, R6 ;  /* 0x0000000807077223 */ /* 0x000fe20000000006 */
[----:B-1----:R-:W-:Y:S06]  /*0170*/  @!P0 BRA `(.L_x_23) ;  /* 0x00000000000c8947 */ /* 0x002fec0003800000 */
[----:B------:R-:W-:-:S07]  /*0180*/  MOV R2, 0x1a0 ;  /* 0x000001a000027802 */ /* 0x000fce0000000f00 */
[----:B------:R-:W-:Y:S05]  /*0190*/  CALL.REL.NOINC `($__internal_2_$__cuda_sm3x_div_rn_noftz_f32_slowpath) ;  /* 0x0000000000107944 */ /* 0x000fea0003c00000 */
[----:B------:R-:W-:-:S07]  /*01a0*/  IMAD.MOV.U32 R7, RZ, RZ, R0 ;  /* 0x000000ffff077224 */ /* 0x000fce00078e0000 */
.L_x_23:
[----:B------:R-:W-:Y:S05]  /*01b0*/  BSYNC.RECONVERGENT B0 ;  /* 0x0000000000007941 */ /* 0x000fea0003800200 */
.L_x_22:
[----:B------:R-:W-:Y:S01]  /*01c0*/  STG.E desc[UR6][R4.64], R7 ;  /* 0x0000000704007986 */ /* 0x000fe2000c101906 */
[----:B------:R-:W-:Y:S05]  /*01d0*/  EXIT ;  /* 0x000000000000794d */ /* 0x000fea0003800000 */
        .weak           $__internal_2_$__cuda_sm3x_div_rn_noftz_f32_slowpath
        .type           $__internal_2_$__cuda_sm3x_div_rn_noftz_f32_slowpath,@function
        .size           $__internal_2_$__cuda_sm3x_div_rn_noftz_f32_slowpath,(.L_x_106 - $__internal_2_$__cuda_sm3x_div_rn_noftz_f32_slowpath)
$__internal_2_$__cuda_sm3x_div_rn_noftz_f32_slowpath:
[--C-:B------:R-:W-:Y:S01]  /*01e0*/  SHF.R.U32.HI R7, RZ, 0x17, R3.reuse ;  /* 0x00000017ff077819 */ /* 0x100fe20000011603 */
[----:B------:R-:W-:Y:S01]  /*01f0*/  BSSY.RECONVERGENT B1, `(.L_x_24) ;  /* 0x0000064000017945 */ /* 0x000fe20003800200 */
[--C-:B------:R-:W-:Y:S01]  /*0200*/  SHF.R.U32.HI R6, RZ, 0x17, R0.reuse ;  /* 0x00000017ff067819 */ /* 0x100fe20000011600 */
[----:B------:R-:W-:Y:S01]  /*0210*/  IMAD.MOV.U32 R8, RZ, RZ, R0 ;  /* 0x000000ffff087224 */ /* 0x000fe200078e0000 */
[----:B------:R-:W-:Y:S01]  /*0220*/  LOP3.LUT R7, R7, 0xff, RZ, 0xc0, !PT ;  /* 0x000000ff07077812 */ /* 0x000fe200078ec0ff */
[----:B------:R-:W-:Y:S01]  /*0230*/  IMAD.MOV.U32 R9, RZ, RZ, R3 ;  /* 0x000000ffff097224 */ /* 0x000fe200078e0003 */
[----:B------:R-:W-:-:S03]  /*0240*/  LOP3.LUT R6, R6, 0xff, RZ, 0xc0, !PT ;  /* 0x000000ff06067812 */ /* 0x000fc600078ec0ff */
[----:B------:R-:W-:Y:S02]  /*0250*/  VIADD R12, R7, 0xffffffff ;  /* 0xffffffff070c7836 */ /* 0x000fe40000000000 */
[----:B------:R-:W-:-:S03]  /*0260*/  VIADD R11, R6, 0xffffffff ;  /* 0xffffffff060b7836 */ /* 0x000fc60000000000 */
[----:B------:R-:W-:-:S04]  /*0270*/  ISETP.GT.U32.AND P0, PT, R12, 0xfd, PT ;  /* 0x000000fd0c00780c */ /* 0x000fc80003f04070 */
[----:B------:R-:W-:-:S13]  /*0280*/  ISETP.GT.U32.OR P0, PT, R11, 0xfd, P0 ;  /* 0x000000fd0b00780c */ /* 0x000fda0000704470 */
[----:B------:R-:W-:Y:S01]  /*0290*/  @!P0 IMAD.MOV.U32 R10, RZ, RZ, RZ ;  /* 0x000000ffff0a8224 */ /* 0x000fe200078e00ff */
[----:B------:R-:W-:Y:S06]  /*02a0*/  @!P0 BRA `(.L_x_25) ;  /* 0x00000000005c8947 */ /* 0x000fec0003800000 */
[----:B------:R-:W-:Y:S02]  /*02b0*/  FSETP.GTU.FTZ.AND P0, PT, |R0|, +INF , PT ;  /* 0x7f8000000000780b */ /* 0x000fe40003f1c200 */
[----:B------:R-:W-:-:S04]  /*02c0*/  FSETP.GTU.FTZ.AND P1, PT, |R3|, +INF , PT ;  /* 0x7f8000000300780b */ /* 0x000fc80003f3c200 */
[----:B------:R-:W-:-:S13]  /*02d0*/  PLOP3.LUT P0, PT, P0, P1, PT, 0xf8, 0x8f ;  /* 0x00000000008f781c */ /* 0x000fda0000703f70 */
[----:B------:R-:W-:Y:S05]  /*02e0*/  @P0 BRA `(.L_x_26) ;  /* 0x00000004004c0947 */ /* 0x000fea0003800000 */
[----:B------:R-:W-:-:S13]  /*02f0*/  LOP3.LUT P0, RZ, R9, 0x7fffffff, R8, 0xc8, !PT ;  /* 0x7fffffff09ff7812 */ /* 0x000fda000780c808 */
[----:B------:R-:W-:Y:S05]  /*0300*/  @!P0 BRA `(.L_x_27) ;  /* 0x00000004003c8947 */ /* 0x000fea0003800000 */
[C---:B------:R-:W-:Y:S02]  /*0310*/  FSETP.NEU.FTZ.AND P2, PT, |R0|.reuse, +INF , PT ;  /* 0x7f8000000000780b */ /* 0x040fe40003f5d200 */
[----:B------:R-:W-:Y:S02]  /*0320*/  FSETP.NEU.FTZ.AND P1, PT, |R3|, +INF , PT ;  /* 0x7f8000000300780b */ /* 0x000fe40003f3d200 */
[----:B------:R-:W-:-:S11]  /*0330*/  FSETP.NEU.FTZ.AND P0, PT, |R0|, +INF , PT ;  /* 0x7f8000000000780b */ /* 0x000fd60003f1d200 */
[----:B------:R-:W-:Y:S05]  /*0340*/  @!P1 BRA !P2, `(.L_x_27) ;  /* 0x00000004002c9947 */ /* 0x000fea0005000000 */
[----:B------:R-:W-:-:S04]  /*0350*/  LOP3.LUT P2, RZ, R8, 0x7fffffff, RZ, 0xc0, !PT ;  /* 0x7fffffff08ff7812 */ /* 0x000fc8000784c0ff */
[----:B------:R-:W-:-:S13]  /*0360*/  PLOP3.LUT P1, PT, P1, P2, PT, 0x2f, 0xf2 ;  /* 0x0000000000f2781c */ /* 0x000fda0000f24577 */
[----:B------:R-:W-:Y:S05]  /*0370*/  @P1 BRA `(.L_x_28) ;  /* 0x0000000400181947 */ /* 0x000fea0003800000 */
[----:B------:R-:W-:-:S04]  /*0380*/  LOP3.LUT P1, RZ, R9, 0x7fffffff, RZ, 0xc0, !PT ;  /* 0x7fffffff09ff7812 */ /* 0x000fc8000782c0ff */
[----:B------:R-:W-:-:S13]  /*0390*/  PLOP3.LUT P0, PT, P0, P1, PT, 0x2f, 0xf2 ;  /* 0x0000000000f2781c */ /* 0x000fda0000702577 */
[----:B------:R-:W-:Y:S05]  /*03a0*/  @P0 BRA `(.L_x_29) ;  /* 0x0000000400000947 */ /* 0x000fea0003800000 */
[----:B------:R-:W-:Y:S02]  /*03b0*/  ISETP.GE.AND P0, PT, R11, RZ, PT ;  /* 0x000000ff0b00720c */ /* 0x000fe40003f06270 */
[----:B------:R-:W-:-:S11]  /*03c0*/  ISETP.GE.AND P1, PT, R12, RZ, PT ;  /* 0x000000ff0c00720c */ /* 0x000fd60003f26270 */
[----:B------:R-:W-:Y:S02]  /*03d0*/  @P0 IMAD.MOV.U32 R10, RZ, RZ, RZ ;  /* 0x000000ffff0a0224 */ /* 0x000fe400078e00ff */
[----:B------:R-:W-:Y:S01]  /*03e0*/  @!P0 FFMA R8, R0, 1.84467440737095516160e+19, RZ ;  /* 0x5f80000000088823 */ /* 0x000fe200000000ff */
[----:B------:R-:W-:Y:S02]  /*03f0*/  @!P0 IMAD.MOV.U32 R10, RZ, RZ, -0x40 ;  /* 0xffffffc0ff0a8424 */ /* 0x000fe400078e00ff */
[----:B------:R-:W-:Y:S02]  /*0400*/  @!P1 FFMA R9, R3, 1.84467440737095516160e+19, RZ ;  /* 0x5f80000003099823 */ /* 0x000fe400000000ff */
[----:B------:R-:W-:-:S07]  /*0410*/  @!P1 VIADD R10, R10, 0x40 ;  /* 0x000000400a0a9836 */ /* 0x000fce0000000000 */
.L_x_25:
[----:B------:R-:W-:Y:S01]  /*0420*/  LEA R0, R7, 0xc0800000, 0x17 ;  /* 0xc080000007007811 */ /* 0x000fe200078eb8ff */
[----:B------:R-:W-:Y:S01]  /*0430*/  VIADD R6, R6, 0xffffff81 ;  /* 0xffffff8106067836 */ /* 0x000fe20000000000 */
[----:B------:R-:W-:Y:S03]  /*0440*/  BSSY.RECONVERGENT B2, `(.L_x_30) ;  /* 0x0000035000027945 */ /* 0x000fe60003800200 */
[----:B------:R-:W-:Y:S01]  /*0450*/  IMAD.IADD R9, R9, 0x1, -R0 ;  /* 0x0000000109097824 */ /* 0x000fe200078e0a00 */
[C---:B------:R-:W-:Y:S01]  /*0460*/  IADD3 R7, PT, PT, R6.reuse, 0x7f, -R7 ;  /* 0x0000007f06077810 */ /* 0x040fe20007ffe807 */
[----:B------:R-:W-:Y:S02]  /*0470*/  IMAD R0, R6, -0x800000, R8 ;  /* 0xff80000006007824 */ /* 0x000fe400078e0208 */
[----:B------:R-:W0:Y:S01]  /*0480*/  MUFU.RCP R3, R9 ;  /* 0x0000000900037308 */ /* 0x000e220000001000 */
[----:B------:R-:W-:Y:S01]  /*0490*/  FADD.FTZ R11, -R9, -RZ ;  /* 0x800000ff090b7221 */ /* 0x000fe20000010100 */
[----:B------:R-:W-:-:S03]  /*04a0*/  IMAD.IADD R7, R7, 0x1, R10 ;  /* 0x0000000107077824 */ /* 0x000fc600078e020a */
[----:B0-----:R-:W-:-:S04]  /*04b0*/  FFMA R12, R3, R11, 1 ;  /* 0x3f800000030c7423 */ /* 0x001fc8000000000b */
[----:B------:R-:W-:-:S04]  /*04c0*/  FFMA R12, R3, R12, R3 ;  /* 0x0000000c030c7223 */ /* 0x000fc80000000003 */
[----:B------:R-:W-:-:S04]  /*04d0*/  FFMA R3, R0, R12, RZ ;  /* 0x0000000c00037223 */ /* 0x000fc800000000ff */
[----:B------:R-:W-:-:S04]  /*04e0*/  FFMA R8, R11, R3, R0 ;  /* 0x000000030b087223 */ /* 0x000fc80000000000 */
[----:B------:R-:W-:-:S04]  /*04f0*/  FFMA R13, R12, R8, R3 ;  /* 0x000000080c0d7223 */ /* 0x000fc80000000003 */
[----:B------:R-:W-:-:S04]  /*0500*/  FFMA R8, R11, R13, R0 ;  /* 0x0000000d0b087223 */ /* 0x000fc80000000000 */
[----:B------:R-:W-:-:S05]  /*0510*/  FFMA R0, R12, R8, R13 ;  /* 0x000000080c007223 */ /* 0x000fca000000000d */
[----:B------:R-:W-:-:S04]  /*0520*/  SHF.R.U32.HI R3, RZ, 0x17, R0 ;  /* 0x00000017ff037819 */ /* 0x000fc80000011600 */
[----:B------:R-:W-:-:S05]  /*0530*/  LOP3.LUT R3, R3, 0xff, RZ, 0xc0, !PT ;  /* 0x000000ff03037812 */ /* 0x000fca00078ec0ff */
[----:B------:R-:W-:-:S04]  /*0540*/  IMAD.IADD R9, R3, 0x1, R7 ;  /* 0x0000000103097824 */ /* 0x000fc800078e0207 */
[----:B------:R-:W-:-:S05]  /*0550*/  VIADD R3, R9, 0xffffffff ;  /* 0xffffffff09037836 */ /* 0x000fca0000000000 */
[----:B------:R-:W-:-:S13]  /*0560*/  ISETP.GE.U32.AND P0, PT, R3, 0xfe, PT ;  /* 0x000000fe0300780c */ /* 0x000fda0003f06070 */
[----:B------:R-:W-:Y:S05]  /*0570*/  @!P0 BRA `(.L_x_31) ;  /* 0x0000000000808947 */ /* 0x000fea0003800000 */
[----:B------:R-:W-:-:S13]  /*0580*/  ISETP.GT.AND P0, PT, R9, 0xfe, PT ;  /* 0x000000fe0900780c */ /* 0x000fda0003f04270 */
[----:B------:R-:W-:Y:S05]  /*0590*/  @P0 BRA `(.L_x_32) ;  /* 0x00000000006c0947 */ /* 0x000fea0003800000 */
[----:B------:R-:W-:-:S13]  /*05a0*/  ISETP.GE.AND P0, PT, R9, 0x1, PT ;  /* 0x000000010900780c */ /* 0x000fda0003f06270 */
[----:B------:R-:W-:Y:S05]  /*05b0*/  @P0 BRA `(.L_x_33) ;  /* 0x0000000000740947 */ /* 0x000fea0003800000 */
[----:B------:R-:W-:Y:S02]  /*05c0*/  ISETP.GE.AND P0, PT, R9, -0x18, PT ;  /* 0xffffffe80900780c */ /* 0x000fe40003f06270 */
[----:B------:R-:W-:-:S11]  /*05d0*/  LOP3.LUT R0, R0, 0x80000000, RZ, 0xc0, !PT ;  /* 0x8000000000007812 */ /* 0x000fd600078ec0ff */
[----:B------:R-:W-:Y:S05]  /*05e0*/  @!P0 BRA `(.L_x_33) ;  /* 0x0000000000688947 */ /* 0x000fea0003800000 */
[CCC-:B------:R-:W-:Y:S01]  /*05f0*/  FFMA.RZ R3, R12.reuse, R8.reuse, R13.reuse ;  /* 0x000000080c037223 */ /* 0x1c0fe2000000c00d */
[CCC-:B------:R-:W-:Y:S01]  /*0600*/  FFMA.RM R6, R12.reuse, R8.reuse, R13.reuse ;  /* 0x000000080c067223 */ /* 0x1c0fe2000000400d */
[C---:B------:R-:W-:Y:S02]  /*0610*/  ISETP.NE.AND P2, PT, R9.reuse, RZ, PT ;  /* 0x000000ff0900720c */ /* 0x040fe40003f45270 */
[----:B------:R-:W-:Y:S02]  /*0620*/  ISETP.NE.AND P1, PT, R9, RZ, PT ;  /* 0x000000ff0900720c */ /* 0x000fe40003f25270 */
[----:B------:R-:W-:Y:S01]  /*0630*/  LOP3.LUT R7, R3, 0x7fffff, RZ, 0xc0, !PT ;  /* 0x007fffff03077812 */ /* 0x000fe200078ec0ff */
[----:B------:R-:W-:Y:S01]  /*0640*/  FFMA.RP R3, R12, R8, R13 ;  /* 0x000000080c037223 */ /* 0x000fe2000000800d */
[----:B------:R-:W-:Y:S02]  /*0650*/  VIADD R8, R9, 0x20 ;  /* 0x0000002009087836 */ /* 0x000fe40000000000 */
[----:B------:R-:W-:Y:S01]  /*0660*/  LOP3.LUT R7, R7, 0x800000, RZ, 0xfc, !PT ;  /* 0x0080000007077812 */ /* 0x000fe200078efcff */
[----:B------:R-:W-:Y:S01]  /*0670*/  IMAD.MOV R9, RZ, RZ, -R9 ;  /* 0x000000ffff097224 */ /* 0x000fe200078e0a09 */
[----:B------:R-:W-:-:S02]  /*0680*/  FSETP.NEU.FTZ.AND P0, PT, R3, R6, PT ;  /* 0x000000060300720b */ /* 0x000fc40003f1d000 */
[----:B------:R-:W-:Y:S02]  /*0690*/  SHF.L.U32 R8, R7, R8, RZ ;  /* 0x0000000807087219 */ /* 0x000fe400000006ff */
[----:B------:R-:W-:Y:S02]  /*06a0*/  SEL R6, R9, RZ, P2 ;  /* 0x000000ff09067207 */ /* 0x000fe40001000000 */
[----:B------:R-:W-:Y:S02]  /*06b0*/  ISETP.NE.AND P1, PT, R8, RZ, P1 ;  /* 0x000000ff0800720c */ /* 0x000fe40000f25270 */
[----:B------:R-:W-:Y:S02]  /*06c0*/  SHF.R.U32.HI R6, RZ, R6, R7 ;  /* 0x00000006ff067219 */ /* 0x000fe40000011607 */
[----:B------:R-:W-:Y:S02]  /*06d0*/  PLOP3.LUT P0, PT, P0, P1, PT, 0xf8, 0x8f ;  /* 0x00000000008f781c */ /* 0x000fe40000703f70 */
[----:B------:R-:W-:-:S02]  /*06e0*/  SHF.R.U32.HI R8, RZ, 0x1, R6 ;  /* 0x00000001ff087819 */ /* 0x000fc40000011606 */
[----:B------:R-:W-:-:S04]  /*06f0*/  SEL R3, RZ, 0x1, !P0 ;  /* 0x00000001ff037807 */ /* 0x000fc80004000000 */
[----:B------:R-:W-:-:S04]  /*0700*/  LOP3.LUT R3, R3, 0x1, R8, 0xf8, !PT ;  /* 0x0000000103037812 */ /* 0x000fc800078ef808 */
[----:B------:R-:W-:-:S05]  /*0710*/  LOP3.LUT R3, R3, R6, RZ, 0xc0, !PT ;  /* 0x0000000603037212 */ /* 0x000fca00078ec0ff */
[----:B------:R-:W-:-:S05]  /*0720*/  IMAD.IADD R3, R8, 0x1, R3 ;  /* 0x0000000108037824 */ /* 0x000fca00078e0203 */
[----:B------:R-:W-:Y:S01]  /*0730*/  LOP3.LUT R0, R3, R0, RZ, 0xfc, !PT ;  /* 0x0000000003007212 */ /* 0x000fe200078efcff */
[----:B------:R-:W-:Y:S06]  /*0740*/  BRA `(.L_x_33) ;  /* 0x0000000000107947 */ /* 0x000fec0003800000 */
.L_x_32:
[----:B------:R-:W-:-:S04]  /*0750*/  LOP3.LUT R0, R0, 0x80000000, RZ, 0xc0, !PT ;  /* 0x8000000000007812 */ /* 0x000fc800078ec0ff */
[----:B------:R-:W-:Y:S01]  /*0760*/  LOP3.LUT R0, R0, 0x7f800000, RZ, 0xfc, !PT ;  /* 0x7f80000000007812 */ /* 0x000fe200078efcff */
[----:B------:R-:W-:Y:S06]  /*0770*/  BRA `(.L_x_33) ;  /* 0x0000000000047947 */ /* 0x000fec0003800000 */
.L_x_31:
[----:B------:R-:W-:-:S07]  /*0780*/  IMAD R0, R7, 0x800000, R0 ;  /* 0x0080000007007824 */ /* 0x000fce00078e0200 */
.L_x_33:
[----:B------:R-:W-:Y:S05]  /*0790*/  BSYNC.RECONVERGENT B2 ;  /* 0x0000000000027941 */ /* 0x000fea0003800200 */
.L_x_30:
[----:B------:R-:W-:Y:S05]  /*07a0*/  BRA `(.L_x_34) ;  /* 0x0000000000207947 */ /* 0x000fea0003800000 */
.L_x_29:
[----:B------:R-:W-:-:S04]  /*07b0*/  LOP3.LUT R0, R9, 0x80000000, R8, 0x48, !PT ;  /* 0x8000000009007812 */ /* 0x000fc800078e4808 */
[----:B------:R-:W-:Y:S01]  /*07c0*/  LOP3.LUT R0, R0, 0x7f800000, RZ, 0xfc, !PT ;  /* 0x7f80000000007812 */ /* 0x000fe200078efcff */
[----:B------:R-:W-:Y:S06]  /*07d0*/  BRA `(.L_x_34) ;  /* 0x0000000000147947 */ /* 0x000fec0003800000 */
.L_x_28:
[----:B------:R-:W-:Y:S01]  /*07e0*/  LOP3.LUT R0, R9, 0x80000000, R8, 0x48, !PT ;  /* 0x8000000009007812 */ /* 0x000fe200078e4808 */
[----:B------:R-:W-:Y:S06]  /*07f0*/  BRA `(.L_x_34) ;  /* 0x00000000000c7947 */ /* 0x000fec0003800000 */
.L_x_27:
[----:B------:R-:W0:Y:S01]  /*0800*/  MUFU.RSQ R0, -QNAN ;  /* 0xffc0000000007908 */ /* 0x000e220000001400 */
[----:B------:R-:W-:Y:S05]  /*0810*/  BRA `(.L_x_34) ;  /* 0x0000000000047947 */ /* 0x000fea0003800000 */
.L_x_26:
[----:B------:R-:W-:-:S07]  /*0820*/  FADD.FTZ R0, R0, R3 ;  /* 0x0000000300007221 */ /* 0x000fce0000010000 */
.L_x_34:
[----:B------:R-:W-:Y:S05]  /*0830*/  BSYNC.RECONVERGENT B1 ;  /* 0x0000000000017941 */ /* 0x000fea0003800200 */
.L_x_24:
[----:B------:R-:W-:-:S04]  /*0840*/  IMAD.MOV.U32 R3, RZ, RZ, 0x0 ;  /* 0x00000000ff037424 */ /* 0x000fc800078e00ff */
[----:B0-----:R-:W-:Y:S05]  /*0850*/  RET.REL.NODEC R2 `(default_function_kernel_26) ;  /* 0xfffffff402e87950 */ /* 0x001fea0003c3ffff */
.L_x_35:
        /* <DEDUP_REMOVED lines=10> */
.L_x_106:


//--------------------- .text.default_function_kernel_34 --------------------------
	.section	.text.default_function_kernel_34,"ax",@progbits
	.align	128
        .global         default_function_kernel_34
        .type           default_function_kernel_34,@function
        .size           default_function_kernel_34,(.L_x_116 - default_function_kernel_34)
        .other          default_function_kernel_34,@"STO_CUDA_ENTRY STV_DEFAULT"
default_function_kernel_34:
.text.default_function_kernel_34:
        /* <DEDUP_REMOVED lines=10> */
[----:B----4-:R-:W-:-:S04]  /*00a0*/  IMAD.WIDE.U32 R4, R7, 0x4, R4 ;  /* 0x0000000407047825 */ /* 0x010fc800078e0004 */
[----:B--2---:R-:W-:-:S05]  /*00b0*/  FMUL R7, R2, R2 ;  /* 0x0000000202077220 */ /* 0x004fca0000400000 */
[----:B------:R-:W-:Y:S01]  /*00c0*/  STG.E desc[UR6][R4.64], R7 ;  /* 0x0000000704007986 */ /* 0x000fe2000c101906 */
[----:B------:R-:W-:Y:S05]  /*00d0*/  EXIT ;  /* 0x000000000000794d */ /* 0x000fea0003800000 */
.L_x_36:
        /* <DEDUP_REMOVED lines=10> */
.L_x_116:


//--------------------- .text.default_function_kernel_27 --------------------------
	.section	.text.default_function_kernel_27,"ax",@progbits
	.align	128
        .global         default_function_kernel_27
        .type           default_function_kernel_27,@function
        .size           default_function_kernel_27,(.L_x_117 - default_function_kernel_27)
        .other          default_function_kernel_27,@"STO_CUDA_ENTRY STV_DEFAULT"
default_function_kernel_27:
.text.default_function_kernel_27:
[----:B------:R-:W-:Y:S01]  /*0000*/  LDC R1, c[0x0][0x37c] ;  /* 0x0000df00ff017b82 */ /* 0x000fe20000000800 */
[----:B------:R-:W0:Y:S07]  /*0010*/  S2R R0, SR_CTAID.X ;  /* 0x0000000000007919 */ /* 0x000e2e0000002500 */
[----:B------:R-:W1:Y:S01]  /*0020*/  LDC.64 R4, c[0x0][0x390] ;  /* 0x0000e400ff047b82 */ /* 0x000e620000000a00 */
[----:B------:R-:W2:Y:S01]  /*0030*/  LDCU.64 UR4, c[0x0][0x388] ;  /* 0x00007100ff0477ac */ /* 0x000ea20008000a00 */
[----:B------:R-:W3:Y:S01]  /*0040*/  S2R R13, SR_TID.X ;  /* 0x00000000000d7919 */ /* 0x000ee20000002100 */
[----:B------:R-:W4:Y:S05]  /*0050*/  LDCU.64 UR6, c[0x0][0x358] ;  /* 0x00006b00ff0677ac */ /* 0x000f2a0008000a00 */
[----:B------:R-:W5:Y:S01]  /*0060*/  LDC.64 R6, c[0x0][0x380] ;  /* 0x0000e000ff067b82 */ /* 0x000f620000000a00 */
[C---:B0-----:R-:W-:Y:S01]  /*0070*/  IMAD.WIDE.U32 R2, R0.reuse, 0x1000, RZ ;  /* 0x0000100000027825 */ /* 0x041fe200078e00ff */
[----:B------:R-:W-:-:S02]  /*0080*/  SHF.L.U32 R0, R0, 0xa, RZ ;  /* 0x0000000a00007819 */ /* 0x000fc400000006ff */
[C---:B---3--:R-:W-:Y:S02]  /*0090*/  SHF.L.U32 R9, R13.reuse, 0x2, RZ ;  /* 0x000000020d097819 */ /* 0x048fe400000006ff */
[----:B------:R-:W-:Y:S02]  /*00a0*/  LOP3.LUT R11, R13, 0x1ff, RZ, 0xc0, !PT ;  /* 0x000001ff0d0b7812 */ /* 0x000fe400078ec0ff */
[----:B------:R-:W-:Y:S02]  /*00b0*/  LOP3.LUT R8, R2, 0x800, R9, 0xf8, !PT ;  /* 0x0000080002087812 */ /* 0x000fe400078ef809 */
[----:B------:R-:W-:Y:S01]  /*00c0*/  LOP3.LUT R9, R0, R13, RZ, 0xfc, !PT ;  /* 0x0000000d00097212 */ /* 0x000fe200078efcff */
[----:B-1----:R-:W-:Y:S01]  /*00d0*/  IMAD.WIDE.U32 R4, R11, 0x4, R4 ;  /* 0x000000040b047825 */ /* 0x002fe200078e0004 */
[----:B--2---:R-:W-:-:S03]  /*00e0*/  IADD3 R8, P0, PT, R8, UR4, RZ ;  /* 0x0000000408087c10 */ /* 0x004fc6000ff1e0ff */
[----:B------:R-:W-:Y:S01]  /*00f0*/  HFMA2 R13, -RZ, RZ, 0, 0 ;  /* 0x00000000ff0d7431 */ /* 0x000fe200000001ff */
[----:B------:R-:W-:Y:S01]  /*0100*/  UMOV UR4, URZ ;  /* 0x000000ff00047c82 */ /* 0x000fe20008000000 */
[----:B-----5:R-:W-:Y:S01]  /*0110*/  IMAD.WIDE.U32 R6, R9, 0x4, R6 ;  /* 0x0000000409067825 */ /* 0x020fe200078e0006 */
[----:B------:R-:W-:Y:S02]  /*0120*/  IADD3 R8, P1, PT, R8, 0x20, RZ ;  /* 0x0000002008087810 */ /* 0x000fe40007f3e0ff */
[----:B------:R-:W-:Y:S02]  /*0130*/  IADD3 R2, P2, PT, R4, 0x4000, RZ ;  /* 0x0000400004027810 */ /* 0x000fe40007f5e0ff */
[----:B------:R-:W-:Y:S02]  /*0140*/  IADD3.X R11, PT, PT, RZ, UR5, R3, P1, P0 ;  /* 0x00000005ff0b7c10 */ /* 0x000fe40008fe0403 */
[----:B----4-:R-:W-:-:S09]  /*0150*/  IADD3.X R3, PT, PT, RZ, R5, RZ, P2, !PT ;  /* 0x00000005ff037210 */ /* 0x010fd200017fe4ff */
.L_x_37:
[----:B------:R-:W-:Y:S01]  /*0160*/  MOV R4, R8 ;  /* 0x0000000800047202 */ /* 0x000fe20000000f00 */
[----:B------:R-:W2:Y:S01]  /*0170*/  LDG.E.CONSTANT R12, desc[UR6][R2.64+-0x4000] ;  /* 0xffc00006020c7981 */ /* 0x000ea2000c1e9900 */
[----:B------:R-:W-:-:S03]  /*0180*/  MOV R5, R11 ;  /* 0x0000000b00057202 */ /* 0x000fc60000000f00 */
[----:B------:R-:W3:Y:S04]  /*0190*/  LDG.E.CONSTANT R24, desc[UR6][R2.64+-0x3800] ;  /* 0xffc8000602187981 */ /* 0x000ee8000c1e9900 */
[----:B------:R-:W2:Y:S04]  /*01a0*/  LDG.E.CONSTANT R10, desc[UR6][R4.64+-0x20] ;  /* 0xffffe006040a7981 */ /* 0x000ea8000c1e9900 */
[----:B------:R-:W3:Y:S04]  /*01b0*/  LDG.E.CONSTANT R27, desc[UR6][R4.64+-0x1c] ;  /* 0xffffe406041b7981 */ /* 0x000ee8000c1e9900 */
[----:B------:R-:W4:Y:S04]  /*01c0*/  LDG.E.CONSTANT R18, desc[UR6][R4.64+-0x18] ;  /* 0xffffe80604127981 */ /* 0x000f28000c1e9900 */
[----:B------:R-:W4:Y:S04]  /*01d0*/  LDG.E.CONSTANT R21, desc[UR6][R2.64+-0x3000] ;  /* 0xffd0000602157981 */ /* 0x000f28000c1e9900 */
[----:B------:R-:W5:Y:S04]  /*01e0*/  LDG.E.CONSTANT R23, desc[UR6][R4.64+-0x14] ;  /* 0xffffec0604177981 */ /* 0x000f68000c1e9900 */
        /* <DEDUP_REMOVED lines=11> */
[----:B------:R-:W5:Y:S01]  /*02a0*/  LDG.E.CONSTANT R15, desc[UR6][R2.64+0x800] ;  /* 0x00080006020f7981 */ /* 0x000f62000c1e9900 */
[----:B--2---:R-:W-:-:S03]  /*02b0*/  FFMA R10, R10, R12, R13 ;  /* 0x0000000c0a0a7223 */ /* 0x004fc6000000000d */
[----:B------:R-:W2:Y:S01]  /*02c0*/  LDG.E.CONSTANT R12, desc[UR6][R4.64+0x4] ;  /* 0x00000406040c7981 */ /* 0x000ea2000c1e9900 */
[----:B---3--:R-:W-:-:S03]  /*02d0*/  FFMA R27, R27, R24, R10 ;  /* 0x000000181b1b7223 */ /* 0x008fc6000000000a */
[----:B------:R-:W3:Y:S04]  /*02e0*/  LDG.E.CONSTANT R10, desc[UR6][R4.64+0x8] ;  /* 0x00000806040a7981 */ /* 0x000ee8000c1e9900 */
[----:B------:R-:W3:Y:S01]  /*02f0*/  LDG.E.CONSTANT R13, desc[UR6][R2.64+0x1000] ;  /* 0x00100006020d7981 */ /* 0x000ee2000c1e9900 */
[----:B----4-:R-:W-:-:S03]  /*0300*/  FFMA R24, R18, R21, R27 ;  /* 0x0000001512187223 */ /* 0x010fc6000000001b */
[----:B------:R-:W4:Y:S04]  /*0310*/  LDG.E.CONSTANT R18, desc[UR6][R4.64+0xc] ;  /* 0x00000c0604127981 */ /* 0x000f28000c1e9900 */
[----:B------:R-:W4:Y:S01]  /*0320*/  LDG.E.CONSTANT R21, desc[UR6][R2.64+0x1800] ;  /* 0x0018000602157981 */ /* 0x000f22000c1e9900 */
[----:B-----5:R-:W-:-:S03]  /*0330*/  FFMA R27, R23, R20, R24 ;  /* 0x00000014171b7223 */ /* 0x020fc60000000018 */
[----:B------:R-:W5:Y:S04]  /*0340*/  LDG.E.CONSTANT R20, desc[UR6][R4.64+0x10] ;  /* 0x0000100604147981 */ /* 0x000f68000c1e9900 */
[----:B------:R-:W5:Y:S01]  /*0350*/  LDG.E.CONSTANT R23, desc[UR6][R2.64+0x2000] ;  /* 0x0020000602177981 */ /* 0x000f62000c1e9900 */
[----:B------:R-:W-:-:S03]  /*0360*/  FFMA R27, R22, R25, R27 ;  /* 0x00000019161b7223 */ /* 0x000fc6000000001b */
[----:B------:R-:W5:Y:S04]  /*0370*/  LDG.E.CONSTANT R22, desc[UR6][R4.64+0x14] ;  /* 0x0000140604167981 */ /* 0x000f68000c1e9900 */
[----:B------:R-:W5:Y:S01]  /*0380*/  LDG.E.CONSTANT R25, desc[UR6][R2.64+0x2800] ;  /* 0x0028000602197981 */ /* 0x000f62000c1e9900 */
[----:B------:R-:W-:-:S03]  /*0390*/  FFMA R27, R16, R19, R27 ;  /* 0x00000013101b7223 */ /* 0x000fc6000000001b */
[----:B------:R-:W5:Y:S04]  /*03a0*/  LDG.E.CONSTANT R19, desc[UR6][R4.64+0x18] ;  /* 0x0000180604137981 */ /* 0x000f68000c1e9900 */
[----:B------:R-:W5:Y:S01]  /*03b0*/  LDG.E.CONSTANT R16, desc[UR6][R2.64+0x3000] ;  /* 0x0030000602107981 */ /* 0x000f62000c1e9900 */
[----:B------:R-:W-:-:S03]  /*03c0*/  FFMA R24, R0, R9, R27 ;  /* 0x0000000900187223 */ /* 0x000fc6000000001b */
[----:B------:R-:W5:Y:S04]  /*03d0*/  LDG.E.CONSTANT R0, desc[UR6][R4.64+0x1c] ;  /* 0x00001c0604007981 */ /* 0x000f68000c1e9900 */
[----:B------:R0:W5:Y:S01]  /*03e0*/  LDG.E.CONSTANT R9, desc[UR6][R2.64+0x3800] ;  /* 0x0038000602097981 */ /* 0x000162000c1e9900 */
[----:B------:R-:W-:-:S04]  /*03f0*/  FFMA R11, R11, R8, R24 ;  /* 0x000000080b0b7223 */ /* 0x000fc80000000018 */
[----:B------:R-:W-:Y:S01]  /*0400*/  FFMA R11, R14, R17, R11 ;  /* 0x000000110e0b7223 */ /* 0x000fe2000000000b */
[----:B------:R-:W-:-:S04]  /*0410*/  UIADD3 UR4, UPT, UPT, UR4, 0x10, URZ ;  /* 0x0000001004047890 */ /* 0x000fc8000fffe0ff */
[----:B------:R-:W-:Y:S01]  /*0420*/  UISETP.NE.AND UP0, UPT, UR4, 0x200, UPT ;  /* 0x000002000400788c */ /* 0x000fe2000bf05270 */
[----:B------:R-:W-:Y:S02]  /*0430*/  IADD3 R8, P0, PT, R4, 0x40, RZ ;  /* 0x0000004004087810 */ /* 0x000fe40007f1e0ff */
[----:B0-----:R-:W-:-:S04]  /*0440*/  IADD3 R2, P1, PT, R2, 0x8000, RZ ;  /* 0x0000800002027810 */ /* 0x001fc80007f3e0ff */
[----:B------:R-:W-:Y:S01]  /*0450*/  IADD3.X R3, PT, PT, RZ, R3, RZ, P1, !PT ;  /* 0x00000003ff037210 */ /* 0x000fe20000ffe4ff */
[----:B--2---:R-:W-:-:S04]  /*0460*/  FFMA R11, R12, R15, R11 ;  /* 0x0000000f0c0b7223 */ /* 0x004fc8000000000b */
[----:B---3--:R-:W-:-:S04]  /*0470*/  FFMA R11, R10, R13, R11 ;  /* 0x0000000d0a0b7223 */ /* 0x008fc8000000000b */
[----:B----4-:R-:W-:-:S04]  /*0480*/  FFMA R11, R18, R21, R11 ;  /* 0x00000015120b7223 */ /* 0x010fc8000000000b */
[----:B-----5:R-:W-:-:S04]  /*0490*/  FFMA R11, R20, R23, R11 ;  /* 0x00000017140b7223 */ /* 0x020fc8000000000b */
[----:B------:R-:W-:Y:S01]  /*04a0*/  FFMA R22, R22, R25, R11 ;  /* 0x0000001916167223 */ /* 0x000fe2000000000b */
[----:B------:R-:W-:-:S03]  /*04b0*/  IADD3.X R11, PT, PT, RZ, R5, RZ, P0, !PT ;  /* 0x00000005ff0b7210 */ /* 0x000fc600007fe4ff */
[----:B------:R-:W-:-:S04]  /*04c0*/  FFMA R19, R19, R16, R22 ;  /* 0x0000001013137223 */ /* 0x000fc80000000016 */
[----:B------:R-:W-:Y:S01]  /*04d0*/  FFMA R13, R0, R9, R19 ;  /* 0x00000009000d7223 */ /* 0x000fe20000000013 */
[----:B------:R-:W-:Y:S06]  /*04e0*/  BRA.U UP0, `(.L_x_37) ;  /* 0xfffffffd001c7547 */ /* 0x000fec000b83ffff */
[----:B------:R-:W-:Y:S01]  /*04f0*/  STG.E desc[UR6][R6.64], R13 ;  /* 0x0000000d06007986 */ /* 0x000fe2000c101906 */
[----:B------:R-:W-:Y:S05]  /*0500*/  EXIT ;  /* 0x000000000000794d */ /* 0x000fea0003800000 */
.L_x_38:
        /* <DEDUP_REMOVED lines=15> */
.L_x_117:


//--------------------- .text.default_function_kernel_35 --------------------------
	.section	.text.default_function_kernel_35,"ax",@progbits
	.align	128
        .global         default_function_kernel_35
        .type           default_function_kernel_35,@function
        .size           default_function_kernel_35,(.L_x_118 - default_function_kernel_35)
        .other          default_function_kernel_35,@"STO_CUDA_ENTRY STV_DEFAULT"
default_function_kernel_35:
.text.default_function_kernel_35:
[----:B------:R-:W-:Y:S01]  /*0000*/  LDC R1, c[0x0][0x37c] ;  /* 0x0000df00ff017b82 */ /* 0x000fe20000000800 */
[----:B------:R-:W0:Y:S07]  /*0010*/  S2R R7, SR_TID.X ;  /* 0x0000000000077919 */ /* 0x000e2e0000002100 */
[----:B------:R-:W0:Y:S01]  /*0020*/  LDC.64 R4, c[0x0][0x380] ;  /* 0x0000e000ff047b82 */ /* 0x000e220000000a00 */
[----:B------:R-:W-:Y:S01]  /*0030*/  HFMA2 R9, -RZ, RZ, 0, 0 ;  /* 0x00000000ff097431 */ /* 0x000fe200000001ff */
[----:B------:R-:W1:Y:S01]  /*0040*/  LDCU.64 UR6, c[0x0][0x358] ;  /* 0x00006b00ff0677ac */ /* 0x000e620008000a00 */
[----:B------:R-:W-:-:S05]  /*0050*/  UMOV UR4, URZ ;  /* 0x000000ff00047c82 */ /* 0x000fca0008000000 */
[----:B------:R-:W2:Y:S01]  /*0060*/  LDC.64 R2, c[0x0][0x388] ;  /* 0x0000e200ff027b82 */ /* 0x000ea20000000a00 */
[----:B0-----:R-:W-:-:S04]  /*0070*/  IMAD.WIDE.U32 R4, R7, 0x800, R4 ;  /* 0x0000080007047825 */ /* 0x001fc800078e0004 */
[----:B--2---:R-:W-:Y:S01]  /*0080*/  IMAD.WIDE.U32 R2, R7, 0x4, R2 ;  /* 0x0000000407027825 */ /* 0x004fe200078e0002 */
[----:B------:R-:W-:-:S04]  /*0090*/  IADD3 R4, P0, PT, R4, 0x40, RZ ;  /* 0x0000004004047810 */ /* 0x000fc80007f1e0ff */
[----:B-1----:R-:W-:-:S09]  /*00a0*/  IADD3.X R5, PT, PT, RZ, R5, RZ, P0, !PT ;  /* 0x00000005ff057210 */ /* 0x002fd200007fe4ff */
.L_x_39:
[----:B------:R-:W2:Y:S04]  /*00b0*/  LDG.E.CONSTANT R10, desc[UR6][R4.64+-0x40] ;  /* 0xffffc006040a7981 */ /* 0x000ea8000c1e9900 */
[----:B------:R-:W3:Y:S04]  /*00c0*/  LDG.E.CONSTANT R26, desc[UR6][R4.64+-0x3c] ;  /* 0xffffc406041a7981 */ /* 0x000ee8000c1e9900 */
        /* <DEDUP_REMOVED lines=19> */
[----:B--2---:R-:W-:-:S03]  /*0200*/  FADD R9, R10, R9 ;  /* 0x000000090a097221 */ /* 0x004fc60000000000 */
[----:B------:R-:W2:Y:S01]  /*0210*/  LDG.E.CONSTANT R10, desc[UR6][R4.64+0x14] ;  /* 0x00001406040a7981 */ /* 0x000ea2000c1e9900 */
[----:B---3--:R-:W-:-:S03]  /*0220*/  FADD R26, R9, R26 ;  /* 0x0000001a091a7221 */ /* 0x008fc60000000000 */
[----:B------:R-:W3:Y:S01]  /*0230*/  LDG.E.CONSTANT R9, desc[UR6][R4.64+0x18] ;  /* 0x0000180604097981 */ /* 0x000ee2000c1e9900 */
[----:B----4-:R-:W-:-:S03]  /*0240*/  FADD R27, R26, R21 ;  /* 0x000000151a1b7221 */ /* 0x010fc60000000000 */
[----:B------:R-:W4:Y:S01]  /*0250*/  LDG.E.CONSTANT R21, desc[UR6][R4.64+0x1c] ;  /* 0x00001c0604157981 */ /* 0x000f22000c1e9900 */
[----:B-----5:R-:W-:-:S03]  /*0260*/  FADD R26, R27, R22 ;  /* 0x000000161b1a7221 */ /* 0x020fc60000000000 */
[----:B------:R-:W5:Y:S01]  /*0270*/  LDG.E.CONSTANT R22, desc[UR6][R4.64+0x20] ;  /* 0x0000200604167981 */ /* 0x000f62000c1e9900 */
[----:B------:R-:W-:-:S03]  /*0280*/  FADD R27, R26, R23 ;  /* 0x000000171a1b7221 */ /* 0x000fc60000000000 */
        /* <DEDUP_REMOVED lines=12> */
[----:B------:R0:W5:Y:S01]  /*0350*/  LDG.E.CONSTANT R0, desc[UR6][R4.64+0x3c] ;  /* 0x00003c0604007981 */ /* 0x000162000c1e9900 */
[----:B------:R-:W-:Y:S01]  /*0360*/  UIADD3 UR4, UPT, UPT, UR4, 0x20, URZ ;  /* 0x0000002004047890 */ /* 0x000fe2000fffe0ff */
[----:B------:R-:W-:-:S03]  /*0370*/  FADD R6, R27, R6 ;  /* 0x000000061b067221 */ /* 0x000fc60000000000 */
[----:B------:R-:W-:Y:S01]  /*0380*/  UISETP.NE.AND UP0, UPT, UR4, 0x200, UPT ;  /* 0x000002000400788c */ /* 0x000fe2000bf05270 */
[----:B------:R-:W-:-:S04]  /*0390*/  FADD R19, R6, R19 ;  /* 0x0000001306137221 */ /* 0x000fc80000000000 */
[----:B------:R-:W-:Y:S01]  /*03a0*/  FADD R18, R19, R18 ;  /* 0x0000001213127221 */ /* 0x000fe20000000000 */
[----:B0-----:R-:W-:-:S03]  /*03b0*/  IADD3 R4, P0, PT, R4, 0x80, RZ ;  /* 0x0000008004047810 */ /* 0x001fc60007f1e0ff */
[----:B------:R-:W-:Y:S01]  /*03c0*/  FADD R17, R18, R17 ;  /* 0x0000001112117221 */ /* 0x000fe20000000000 */
[----:B------:R-:W-:-:S03]  /*03d0*/  IADD3.X R5, PT, PT, RZ, R5, RZ, P0, !PT ;  /* 0x00000005ff057210 */ /* 0x000fc600007fe4ff */
[----:B------:R-:W-:-:S04]  /*03e0*/  FADD R16, R17, R16 ;  /* 0x0000001011107221 */ /* 0x000fc80000000000 */
[----:B------:R-:W-:-:S04]  /*03f0*/  FADD R15, R16, R15 ;  /* 0x0000000f100f7221 */ /* 0x000fc80000000000 */
[----:B------:R-:W-:-:S04]  /*0400*/  FADD R14, R15, R14 ;  /* 0x0000000e0f0e7221 */ /* 0x000fc80000000000 */
[----:B------:R-:W-:-:S04]  /*0410*/  FADD R13, R14, R13 ;  /* 0x0000000d0e0d7221 */ /* 0x000fc80000000000 */
[----:B------:R-:W-:-:S04]  /*0420*/  FADD R12, R13, R12 ;  /* 0x0000000c0d0c7221 */ /* 0x000fc80000000000 */
[----:B------:R-:W-:-:S04]  /*0430*/  FADD R11, R12, R11 ;  /* 0x0000000b0c0b7221 */ /* 0x000fc80000000000 */
[----:B--2---:R-:W-:-:S04]  /*0440*/  FADD R10, R11, R10 ;  /* 0x0000000a0b0a7221 */ /* 0x004fc80000000000 */
[----:B---3--:R-:W-:-:S04]  /*0450*/  FADD R10, R10, R9 ;  /* 0x000000090a0a7221 */ /* 0x008fc80000000000 */
[----:B----4-:R-:W-:-:S04]  /*0460*/  FADD R21, R10, R21 ;  /* 0x000000150a157221 */ /* 0x010fc80000000000 */
[----:B-----5:R-:W-:-:S04]  /*0470*/  FADD R22, R21, R22 ;  /* 0x0000001615167221 */ /* 0x020fc80000000000 */
[----:B------:R-:W-:-:S04]  /*0480*/  FADD R23, R22, R23 ;  /* 0x0000001716177221 */ /* 0x000fc80000000000 */
[----:B------:R-:W-:-:S04]  /*0490*/  FADD R24, R23, R24 ;  /* 0x0000001817187221 */ /* 0x000fc80000000000 */
[----:B------:R-:W-:-:S04]  /*04a0*/  FADD R25, R24, R25 ;  /* 0x0000001918197221 */ /* 0x000fc80000000000 */
[----:B------:R-:W-:-:S04]  /*04b0*/  FADD R25, R25, R20 ;  /* 0x0000001419197221 */ /* 0x000fc80000000000 */
[----:B------:R-:W-:-:S04]  /*04c0*/  FADD R8, R25, R8 ;  /* 0x0000000819087221 */ /* 0x000fc80000000000 */
[----:B------:R-:W-:-:S04]  /*04d0*/  FADD R7, R8, R7 ;  /* 0x0000000708077221 */ /* 0x000fc80000000000 */
[----:B------:R-:W-:Y:S01]  /*04e0*/  FADD R9, R7, R0 ;  /* 0x0000000007097221 */ /* 0x000fe20000000000 */
[----:B------:R-:W-:Y:S06]  /*04f0*/  BRA.U UP0, `(.L_x_39) ;  /* 0xfffffff900ec7547 */ /* 0x000fec000b83ffff */
[----:B------:R-:W-:Y:S01]  /*0500*/  STG.E desc[UR6][R2.64], R9 ;  /* 0x0000000902007986 */ /* 0x000fe2000c101906 */
[----:B------:R-:W-:Y:S05]  /*0510*/  EXIT ;  /* 0x000000000000794d */ /* 0x000fea0003800000 */
.L_x_40:
        /* <DEDUP_REMOVED lines=14> */
.L_x_118:


//--------------------- .text.default_function_kernel_21 --------------------------
	.section	.text.default_function_kernel_21,"ax",@progbits
	.align	128
        .global         default_function_kernel_21
        .type           default_function_kernel_21,@function
        .size           default_function_kernel_21,(.L_x_119 - default_function_kernel_21)
        .other          default_function_kernel_21,@"STO_CUDA_ENTRY STV_DEFAULT"
default_function_kernel_21:
.text.default_function_kernel_21:
        /* <DEDUP_REMOVED lines=8> */
[----:B---3--:R-:W-:-:S04]  /*0080*/  IMAD.WIDE.U32 R4, R7, 0x4, R4 ;  /* 0x0000000407047825 */ /* 0x008fc800078e0004 */
[----:B----4-:R-:W-:Y:S02]  /*0090*/  IMAD.WIDE.U32 R2, R7, 0x4, R2 ;  /* 0x0000000407027825 */ /* 0x010fe400078e0002 */
[----:B--2---:R-:W2:Y:S04]  /*00a0*/  LDG.E.CONSTANT R5, desc[UR6][R4.64] ;  /* 0x0000000604057981 */ /* 0x004ea8000c1e9900 */
[----:B------:R-:W2:Y:S02]  /*00b0*/  LDG.E R0, desc[UR6][R2.64] ;  /* 0x0000000602007981 */ /* 0x000ea4000c1e1900 */
[----:B--2---:R-:W-:-:S05]  /*00c0*/  FADD R7, R0, R5 ;  /* 0x0000000500077221 */ /* 0x004fca0000000000 */
[----:B------:R-:W-:Y:S01]  /*00d0*/  STG.E desc[UR6][R2.64], R7 ;  /* 0x0000000702007986 */ /* 0x000fe2000c101906 */
[----:B------:R-:W-:Y:S05]  /*00e0*/  EXIT ;  /* 0x000000000000794d */ /* 0x000fea0003800000 */
.L_x_41:
        /* <DEDUP_REMOVED lines=9> */
.L_x_119:


//--------------------- .text.default_function_kernel_14 --------------------------
	.section	.text.default_function_kernel_14,"ax",@progbits
	.align	128
        .global         default_function_kernel_14
        .type           default_function_kernel_14,@function
        .size           default_function_kernel_14,(.L_x_120 - default_function_kernel_14)
        .other          default_function_kernel_14,@"STO_CUDA_ENTRY STV_DEFAULT"
default_function_kernel_14:
.text.default_function_kernel_14:
        /* <DEDUP_REMOVED lines=22> */
.L_x_42:
        /* <DEDUP_REMOVED lines=59> */
.L_x_43:
        /* <DEDUP_REMOVED lines=15> */
.L_x_120:


//--------------------- .text.default_function_kernel_1 --------------------------
	.section	.text.default_function_kernel_1,"ax",@progbits
	.align	128
        .global         default_function_kernel_1
        .type           default_function_kernel_1,@function
        .size           default_function_kernel_1,(.L_x_121 - default_function_kernel_1)
        .other          default_function_kernel_1,@"STO_CUDA_ENTRY STV_DEFAULT"
default_function_kernel_1:
.text.default_function_kernel_1:
[----:B------:R-:W-:Y:S01]  /*0000*/  LDC R1, c[0x0][0x37c] ;  /* 0x0000df00ff017b82 */ /* 0x000fe20000000800 */
[----:B------:R-:W0:Y:S07]  /*0010*/  S2R R7, SR_TID.X ;  /* 0x0000000000077919 */ /* 0x000e2e0000002100 */
[----:B------:R-:W0:Y:S01]  /*0020*/  LDC.64 R2, c[0x0][0x388] ;  /* 0x0000e200ff027b82 */ /* 0x000e220000000a00 */
[----:B------:R-:W1:Y:S07]  /*0030*/  LDCU.64 UR4, c[0x0][0x358] ;  /* 0x00006b00ff0477ac */ /* 0x000e6e0008000a00 */
[----:B------:R-:W2:Y:S01]  /*0040*/  LDC.64 R4, c[0x0][0x380] ;  /* 0x0000e000ff047b82 */ /* 0x000ea20000000a00 */
[----:B0-----:R-:W-:-:S06]  /*0050*/  IMAD.WIDE.U32 R2, R7, 0x4, R2 ;  /* 0x0000000407027825 */ /* 0x001fcc00078e0002 */
[----:B-1----:R-:W3:Y:S01]  /*0060*/  LDG.E.CONSTANT R3, desc[UR4][R2.64] ;  /* 0x0000000402037981 */ /* 0x002ee2000c1e9900 */
[----:B--2---:R-:W-:-:S05]  /*0070*/  IMAD.WIDE.U32 R4, R7, 0x4, R4 ;  /* 0x0000000407047825 */ /* 0x004fca00078e0004 */
[----:B---3--:R-:W-:Y:S01]  /*0080*/  STG.E desc[UR4][R4.64], R3 ;  /* 0x0000000304007986 */ /* 0x008fe2000c101904 */
[----:B------:R-:W-:Y:S05]  /*0090*/  EXIT ;  /* 0x000000000000794d */ /* 0x000fea0003800000 */
.L_x_44:
        /* <DEDUP_REMOVED lines=14> */
.L_x_121:


//--------------------- .text.default_function_kernel_31 --------------------------
	.section	.text.default_function_kernel_31,"ax",@progbits
	.align	128
        .global         default_function_kernel_31
        .type           default_function_kernel_31,@function
        .size           default_function_kernel_31,(.L_x_122 - default_function_kernel_31)
        .other          default_function_kernel_31,@"STO_CUDA_ENTRY STV_DEFAULT"
default_function_kernel_31:
.text.default_function_kernel_31:
        /* <DEDUP_REMOVED lines=22> */
.L_x_45:
        /* <DEDUP_REMOVED lines=59> */
.L_x_46:
        /* <DEDUP_REMOVED lines=15> */
.L_x_122:


//--------------------- .text.default_function_kernel_18 --------------------------
	.section	.text.default_function_kernel_18,"ax",@progbits
	.align	128
        .global         default_function_kernel_18
        .type           default_function_kernel_18,@function
        .size           default_function_kernel_18,(.L_x_123 - default_function_kernel_18)
        .other          default_function_kernel_18,@"STO_CUDA_ENTRY STV_DEFAULT"
default_function_kernel_18:
.text.default_function_kernel_18:
[----:B------:R-:W-:Y:S01]  /*0000*/  LDC R1, c[0x0][0x37c] ;  /* 0x0000df00ff017b82 */ /* 0x000fe20000000800 */
[----:B------:R-:W0:Y:S07]  /*0010*/  S2R R9, SR_TID.X ;  /* 0x0000000000097919 */ /* 0x000e2e0000002100 */
[----:B------:R-:W1:Y:S01]  /*0020*/  LDC.64 R2, c[0x0][0x388] ;  /* 0x0000e200ff027b82 */ /* 0x000e620000000a00 */
[----:B------:R-:W2:Y:S01]  /*0030*/  LDCU.64 UR4, c[0x0][0x358] ;  /* 0x00006b00ff0477ac */ /* 0x000ea20008000a00 */
[----:B------:R-:W3:Y:S01]  /*0040*/  S2R R7, SR_CTAID.X ;  /* 0x0000000000077919 */ /* 0x000ee20000002500 */
[C---:B0-----:R-:W-:Y:S01]  /*0050*/  LOP3.LUT R4, R9.reuse, 0x1f, RZ, 0xc0, !PT ;  /* 0x0000001f09047812 */ /* 0x041fe200078ec0ff */
[----:B------:R-:W-:-:S04]  /*0060*/  IMAD.SHL.U32 R0, R9, 0x2, RZ ;  /* 0x0000000209007824 */ /* 0x000fc800078e00ff */
[----:B---3--:R-:W-:Y:S01]  /*0070*/  IMAD R5, R7, 0x800, R4 ;  /* 0x0000080007057824 */ /* 0x008fe200078e0204 */
[----:B------:R-:W-:-:S04]  /*0080*/  LOP3.LUT R0, R0, 0x7c0, RZ, 0xc0, !PT ;  /* 0x000007c000007812 */ /* 0x000fc800078ec0ff */
[----:B------:R-:W-:-:S05]  /*0090*/  IADD3 R5, PT, PT, R0, R5, RZ ;  /* 0x0000000500057210 */ /* 0x000fca0007ffe0ff */
[----:B-1----:R-:W-:Y:S02]  /*00a0*/  IMAD.WIDE.U32 R2, R5, 0x4, R2 ;  /* 0x0000000405027825 */ /* 0x002fe400078e0002 */
[----:B------:R-:W0:Y:S04]  /*00b0*/  LDC.64 R4, c[0x0][0x380] ;  /* 0x0000e000ff047b82 */ /* 0x000e280000000a00 */
[----:B--2---:R-:W2:Y:S01]  /*00c0*/  LDG.E.CONSTANT R3, desc[UR4][R2.64] ;  /* 0x0000000402037981 */ /* 0x004ea2000c1e9900 */
[----:B------:R-:W-:-:S04]  /*00d0*/  SHF.L.U32 R0, R7, 0xa, RZ ;  /* 0x0000000a07007819 */ /* 0x000fc800000006ff */
[----:B------:R-:W-:-:S05]  /*00e0*/  LOP3.LUT R7, R0, R9, RZ, 0xfc, !PT ;  /* 0x0000000900077212 */ /* 0x000fca00078efcff */
[----:B0-----:R-:W-:-:S05]  /*00f0*/  IMAD.WIDE.U32 R4, R7, 0x4, R4 ;  /* 0x0000000407047825 */ /* 0x001fca00078e0004 */
[----:B--2---:R-:W-:Y:S01]  /*0100*/  STG.E desc[UR4][R4.64], R3 ;  /* 0x0000000304007986 */ /* 0x004fe2000c101904 */
[----:B------:R-:W-:Y:S05]  /*0110*/  EXIT ;  /* 0x000000000000794d */ /* 0x000fea0003800000 */
.L_x_47:
        /* <DEDUP_REMOVED lines=14> */
.L_x_123:


//--------------------- .text.default_function_kernel_29 --------------------------
	.section	.text.default_function_kernel_29,"ax",@progbits
	.align	128
        .global         default_function_kernel_29
        .type           default_function_kernel_29,@function
        .size           default_function_kernel_29,(.L_x_124 - default_function_kernel_29)
        .other          default_function_kernel_29,@"STO_CUDA_ENTRY STV_DEFAULT"
default_function_kernel_29:
.text.default_function_kernel_29:
[----:B------:R-:W-:Y:S01]  /*0000*/  LDC R1, c[0x0][0x37c] ;  /* 0x0000df00ff017b82 */ /* 0x000fe20000000800 */
[----:B------:R-:W0:Y:S01]  /*0010*/  S2R R10, SR_CTAID.X ;  /* 0x00000000000a7919 */ /* 0x000e220000002500 */
[----:B------:R-:W1:Y:S06]  /*0020*/  LDCU.64 UR4, c[0x0][0x388] ;  /* 0x00007100ff0477ac */ /* 0x000e6c0008000a00 */
[----:B------:R-:W2:Y:S01]  /*0030*/  LDC.64 R4, c[0x0][0x380] ;  /* 0x0000e000ff047b82 */ /* 0x000ea20000000a00 */
[----:B------:R-:W3:Y:S01]  /*0040*/  S2R R13, SR_TID.X ;  /* 0x00000000000d7919 */ /* 0x000ee20000002100 */
[----:B------:R-:W4:Y:S01]  /*0050*/  LDCU.64 UR8, c[0x0][0x390] ;  /* 0x00007200ff0877ac */ /* 0x000f220008000a00 */
[----:B------:R-:W0:Y:S02]  /*0060*/  LDCU.64 UR6, c[0x0][0x358] ;  /* 0x00006b00ff0677ac */ /* 0x000e240008000a00 */
[----:B0-----:R-:W-:Y:S01]  /*0070*/  SHF.R.U32.HI R0, RZ, 0x3, R10 ;  /* 0x00000003ff007819 */ /* 0x001fe2000001160a */
[----:B------:R-:W-:Y:S01]  /*0080*/  IMAD.WIDE.U32 R2, R10, 0x2000, RZ ;  /* 0x000020000a027825 */ /* 0x000fe200078e00ff */
[----:B---3--:R-:W-:-:S02]  /*0090*/  LOP3.LUT R6, R13, 0x3f, RZ, 0xc0, !PT ;  /* 0x0000003f0d067812 */ /* 0x008fc400078ec0ff */
[----:B------:R-:W-:Y:S02]  /*00a0*/  LOP3.LUT R0, R0, 0x3ffff, RZ, 0xc0, !PT ;  /* 0x0003ffff00007812 */ /* 0x000fe400078ec0ff */
[----:B------:R-:W-:Y:S01]  /*00b0*/  SHF.L.U32 R11, R13, 0x3, RZ ;  /* 0x000000030d0b7819 */ /* 0x000fe200000006ff */
[----:B------:R-:W-:-:S03]  /*00c0*/  IMAD.WIDE.U32 R6, R6, 0x4, RZ ;  /* 0x0000000406067825 */ /* 0x000fc600078e00ff */
[----:B------:R-:W-:Y:S01]  /*00d0*/  LOP3.LUT R11, R2, 0x1e00, R11, 0xf8, !PT ;  /* 0x00001e00020b7812 */ /* 0x000fe200078ef80b */
[----:B------:R-:W-:Y:S01]  /*00e0*/  IMAD.WIDE.U32 R8, R0, 0x8000, RZ ;  /* 0x0000800000087825 */ /* 0x000fe200078e00ff */
[----:B------:R-:W-:Y:S02]  /*00f0*/  SHF.L.U32 R0, R10, 0xa, RZ ;  /* 0x0000000a0a007819 */ /* 0x000fe400000006ff */
[----:B------:R-:W-:Y:S02]  /*0100*/  LOP3.LUT R2, R8, R6, RZ, 0xfc, !PT ;  /* 0x0000000608027212 */ /* 0x000fe400078efcff */
[----:B-1----:R-:W-:Y:S01]  /*0110*/  IADD3 R6, P0, PT, R11, UR4, RZ ;  /* 0x000000040b067c10 */ /* 0x002fe2000ff1e0ff */
[----:B------:R-:W-:Y:S01]  /*0120*/  UMOV UR4, URZ ;  /* 0x000000ff00047c82 */ /* 0x000fe20008000000 */
[----:B----4-:R-:W-:Y:S02]  /*0130*/  IADD3 R2, P2, PT, R2, UR8, RZ ;  /* 0x0000000802027c10 */ /* 0x010fe4000ff5e0ff */
[----:B------:R-:W-:Y:S01]  /*0140*/  LOP3.LUT R11, R0, R13, RZ, 0xfc, !PT ;  /* 0x0000000d000b7212 */ /* 0x000fe200078efcff */
[----:B------:R-:W-:Y:S01]  /*0150*/  HFMA2 R13, -RZ, RZ, 0, 0 ;  /* 0x00000000ff0d7431 */ /* 0x000fe200000001ff */
[----:B------:R-:W-:-:S02]  /*0160*/  IADD3 R6, P1, PT, R6, 0x20, RZ ;  /* 0x0000002006067810 */ /* 0x000fc40007f3e0ff */
[----:B------:R-:W-:Y:S01]  /*0170*/  IADD3 R2, P3, PT, R2, 0x800, RZ ;  /* 0x0000080002027810 */ /* 0x000fe20007f7e0ff */
[----:B--2---:R-:W-:Y:S01]  /*0180*/  IMAD.WIDE.U32 R4, R11, 0x4, R4 ;  /* 0x000000040b047825 */ /* 0x004fe200078e0004 */
[----:B------:R-:W-:Y:S02]  /*0190*/  LOP3.LUT R8, R9, R7, RZ, 0xfc, !PT ;  /* 0x0000000709087212 */ /* 0x000fe400078efcff */
[----:B------:R-:W-:Y:S02]  /*01a0*/  IADD3.X R7, PT, PT, RZ, UR5, R3, P1, P0 ;  /* 0x00000005ff077c10 */ /* 0x000fe40008fe0403 */
[----:B------:R-:W-:-:S07]  /*01b0*/  IADD3.X R3, PT, PT, RZ, UR9, R8, P3, P2 ;  /* 0x00000009ff037c10 */ /* 0x000fce0009fe4408 */
.L_x_48:
[----:B------:R-:W2:Y:S04]  /*01c0*/  LDG.E.CONSTANT R10, desc[UR6][R6.64+-0x20] ;  /* 0xffffe006060a7981 */ /* 0x000ea8000c1e9900 */
[----:B------:R-:W2:Y:S04]  /*01d0*/  LDG.E.CONSTANT R12, desc[UR6][R2.64+-0x800] ;  /* 0xfff80006020c7981 */ /* 0x000ea8000c1e9900 */
[----:B------:R-:W3:Y:S04]  /*01e0*/  LDG.E.CONSTANT R27, desc[UR6][R6.64+-0x1c] ;  /* 0xffffe406061b7981 */ /* 0x000ee8000c1e9900 */
        /* <DEDUP_REMOVED lines=17> */
[----:B------:R-:W2:Y:S04]  /*0300*/  LDG.E.CONSTANT R12, desc[UR6][R6.64+0x4] ;  /* 0x00000406060c7981 */ /* 0x000ea8000c1e9900 */
[----:B------:R-:W2:Y:S01]  /*0310*/  LDG.E.CONSTANT R13, desc[UR6][R2.64+0x200] ;  /* 0x00020006020d7981 */ /* 0x000ea2000c1e9900 */
[----:B---3--:R-:W-:-:S03]  /*0320*/  FFMA R27, R27, R24, R10 ;  /* 0x000000181b1b7223 */ /* 0x008fc6000000000a */
        /* <DEDUP_REMOVED lines=14> */
[----:B------:R0:W5:Y:S04]  /*0410*/  LDG.E.CONSTANT R0, desc[UR6][R6.64+0x1c] ;  /* 0x00001c0606007981 */ /* 0x000168000c1e9900 */
[----:B------:R1:W5:Y:S01]  /*0420*/  LDG.E.CONSTANT R9, desc[UR6][R2.64+0x700] ;  /* 0x0007000602097981 */ /* 0x000362000c1e9900 */
[----:B------:R-:W-:-:S04]  /*0430*/  FFMA R11, R11, R8, R24 ;  /* 0x000000080b0b7223 */ /* 0x000fc80000000018 */
[----:B------:R-:W-:Y:S01]  /*0440*/  FFMA R11, R14, R17, R11 ;  /* 0x000000110e0b7223 */ /* 0x000fe2000000000b */
[----:B------:R-:W-:-:S04]  /*0450*/  UIADD3 UR4, UPT, UPT, UR4, 0x10, URZ ;  /* 0x0000001004047890 */ /* 0x000fc8000fffe0ff */
[----:B------:R-:W-:Y:S01]  /*0460*/  UISETP.NE.AND UP0, UPT, UR4, 0x80, UPT ;  /* 0x000000800400788c */ /* 0x000fe2000bf05270 */
[----:B0-----:R-:W-:Y:S02]  /*0470*/  IADD3 R6, P0, PT, R6, 0x40, RZ ;  /* 0x0000004006067810 */ /* 0x001fe40007f1e0ff */
[----:B-1----:R-:W-:Y:S02]  /*0480*/  IADD3 R2, P1, PT, R2, 0x1000, RZ ;  /* 0x0000100002027810 */ /* 0x002fe40007f3e0ff */
[----:B------:R-:W-:Y:S02]  /*0490*/  IADD3.X R7, PT, PT, RZ, R7, RZ, P0, !PT ;  /* 0x00000007ff077210 */ /* 0x000fe400007fe4ff */
[----:B------:R-:W-:Y:S01]  /*04a0*/  IADD3.X R3, PT, PT, RZ, R3, RZ, P1, !PT ;  /* 0x00000003ff037210 */ /* 0x000fe20000ffe4ff */
[----:B--2---:R-:W-:-:S04]  /*04b0*/  FFMA R11, R12, R15, R11 ;  /* 0x0000000f0c0b7223 */ /* 0x004fc8000000000b */
[----:B---3--:R-:W-:-:S04]  /*04c0*/  FFMA R11, R10, R13, R11 ;  /* 0x0000000d0a0b7223 */ /* 0x008fc8000000000b */
[----:B----4-:R-:W-:-:S04]  /*04d0*/  FFMA R11, R18, R21, R11 ;  /* 0x00000015120b7223 */ /* 0x010fc8000000000b */
[----:B-----5:R-:W-:-:S04]  /*04e0*/  FFMA R11, R20, R23, R11 ;  /* 0x00000017140b7223 */ /* 0x020fc8000000000b */
[----:B------:R-:W-:-:S04]  /*04f0*/  FFMA R22, R22, R25, R11 ;  /* 0x0000001916167223 */ /* 0x000fc8000000000b */
[----:B------:R-:W-:-:S04]  /*0500*/  FFMA R19, R19, R16, R22 ;  /* 0x0000001013137223 */ /* 0x000fc80000000016 */
[----:B------:R-:W-:Y:S01]  /*0510*/  FFMA R13, R0, R9, R19 ;  /* 0x00000009000d7223 */ /* 0x000fe20000000013 */
[----:B------:R-:W-:Y:S06]  /*0520*/  BRA.U UP0, `(.L_x_48) ;  /* 0xfffffffd00247547 */ /* 0x000fec000b83ffff */
[----:B------:R-:W-:Y:S01]  /*0530*/  STG.E desc[UR6][R4.64], R13 ;  /* 0x0000000d04007986 */ /* 0x000fe2000c101906 */
[----:B------:R-:W-:Y:S05]  /*0540*/  EXIT ;  /* 0x000000000000794d */ /* 0x000fea0003800000 */
.L_x_49:
        /* <DEDUP_REMOVED lines=11> */
.L_x_124:


//--------------------- .text.default_function_kernel_17 --------------------------
	.section	.text.default_function_kernel_17,"ax",@progbits
	.align	128
        .global         default_function_kernel_17
        .type           default_function_kernel_17,@function
        .size           default_function_kernel_17,(.L_x_125 - default_function_kernel_17)
        .other          default_function_kernel_17,@"STO_CUDA_ENTRY STV_DEFAULT"
default_function_kernel_17:
.text.default_function_kernel_17:
        /* <DEDUP_REMOVED lines=18> */
.L_x_50:
        /* <DEDUP_REMOVED lines=14> */
.L_x_125:


//--------------------- .text.default_function_kernel_43 --------------------------
	.section	.text.default_function_kernel_43,"ax",@progbits
	.align	128
        .global         default_function_kernel_43
        .type           default_function_kernel_43,@function
        .size           default_function_kernel_43,(.L_x_126 - default_function_kernel_43)
        .other          default_function_kernel_43,@"STO_CUDA_ENTRY STV_DEFAULT"
default_function_kernel_43:
.text.default_function_kernel_43:
[----:B------:R-:W-:Y:S01]  /*0000*/  LDC R1, c[0x0][0x37c] ;  /* 0x0000df00ff017b82 */ /* 0x000fe20000000800 */
[----:B------:R-:W0:Y:S07]  /*0010*/  S2R R2, SR_TID.X ;  /* 0x0000000000027919 */ /* 0x000e2e0000002100 */
[----:B------:R-:W1:Y:S01]  /*0020*/  S2UR UR4, SR_CTAID.X ;  /* 0x00000000000479c3 */ /* 0x000e620000002500 */
[----:B------:R-:W2:Y:S07]  /*0030*/  LDCU.64 UR6, c[0x0][0x358] ;  /* 0x00006b00ff0677ac */ /* 0x000eae0008000a00 */
        /* <DEDUP_REMOVED lines=11> */
[----:B------:R-:W-:Y:S01]  /*00f0*/  LOP3.LUT R0, R0, UR4, RZ, 0xfc, !PT ;  /* 0x0000000400007c12 */ /* 0x000fe2000f8efcff */
[----:B------:R-:W-:-:S02]  /*0100*/  UMOV UR4, 0x1580 ;  /* 0x0000158000047882 */ /* 0x000fc40000000000 */
[----:B---3--:R-:W-:-:S04]  /*0110*/  IMAD.WIDE.U32 R10, R3, 0x4, R10 ;  /* 0x00000004030a7825 */ /* 0x008fc800078e000a */
[----:B------:R-:W-:Y:S01]  /*0120*/  IMAD.HI.U32 R2, R3, 0x2fa0be83, RZ ;  /* 0x2fa0be8303027827 */ /* 0x000fe200078e00ff */
[----:B--2---:R0:W-:Y:S03]  /*0130*/  @!P0 STG.E desc[UR6][R10.64], RZ ;  /* 0x000000ff0a008986 */ /* 0x0041e6000c101906 */
[----:B------:R-:W-:Y:S01]  /*0140*/  IMAD.HI.U32 R0, R0, 0x2fa0be83, RZ ;  /* 0x2fa0be8300007827 */ /* 0x000fe200078e00ff */
[----:B------:R-:W-:-:S04]  /*0150*/  SHF.R.U32.HI R2, RZ, 0x8, R2 ;  /* 0x00000008ff027819 */ /* 0x000fc80000011602 */
[----:B------:R-:W-:Y:S01]  /*0160*/  SHF.R.U32.HI R0, RZ, 0x3, R0 ;  /* 0x00000003ff007819 */ /* 0x000fe20000011600 */
[----:B------:R-:W-:-:S04]  /*0170*/  IMAD R2, R2, -0x560, R3 ;  /* 0xfffffaa002027824 */ /* 0x000fc800078e0203 */
[----:B------:R-:W-:Y:S01]  /*0180*/  IMAD R0, R0, 0x560, RZ ;  /* 0x0000056000007824 */ /* 0x000fe200078e02ff */
[----:B0---4-:R-:W-:-:S07]  /*0190*/  IADD3 R2, PT, PT, R2, 0x1580, RZ ;  /* 0x0000158002027810 */ /* 0x011fce0007ffe0ff */
.L_x_53:
[----:B------:R-:W-:Y:S01]  /*01a0*/  UIADD3 UR4, UPT, UPT, UR4, 0x2b00, URZ ;  /* 0x00002b0004047890 */ /* 0x000fe2000fffe0ff */
[----:B------:R-:W-:Y:S03]  /*01b0*/  BSSY.RECONVERGENT B0, `(.L_x_51) ;  /* 0x000002d000007945 */ /* 0x000fe60003800200 */
[----:B------:R-:W-:Y:S01]  /*01c0*/  UISETP.NE.AND UP0, UPT, UR4, 0x1cf980, UPT ;  /* 0x001cf9800400788c */ /* 0x000fe2000bf05270 */
[----:B0-----:R-:W-:Y:S10]  /*01d0*/  @P0 BRA `(.L_x_52) ;  /* 0x0000000000a80947 */ /* 0x001ff40003800000 */
[----:B------:R-:W-:Y:S01]  /*01e0*/  IADD3 R7, PT, PT, R2, -0x1580, RZ ;  /* 0xffffea8002077810 */ /* 0x000fe20007ffe0ff */
[----:B------:R-:W-:Y:S01]  /*01f0*/  IMAD.WIDE.U32 R22, R0, 0x4, R12 ;  /* 0x0000000400167825 */ /* 0x000fe200078e000c */
[C---:B------:R-:W-:Y:S01]  /*0200*/  IADD3 R19, PT, PT, R2.reuse, -0x1020, RZ ;  /* 0xffffefe002137810 */ /* 0x040fe20007ffe0ff */
[----:B------:R-:W2:Y:S01]  /*0210*/  LDG.E R4, desc[UR6][R10.64] ;  /* 0x000000060a047981 */ /* 0x000ea2000c1e1900 */
[C---:B------:R-:W-:Y:S01]  /*0220*/  IADD3 R25, PT, PT, R2.reuse, -0xac0, RZ ;  /* 0xfffff54002197810 */ /* 0x040fe20007ffe0ff */
[--C-:B-1----:R-:W-:Y:S01]  /*0230*/  IMAD.WIDE.U32 R6, R7, 0x4, R14.reuse ;  /* 0x0000000407067825 */ /* 0x102fe200078e000e */
[----:B------:R-:W-:Y:S01]  /*0240*/  IADD3 R28, PT, PT, R2, -0x560, RZ ;  /* 0xfffffaa0021c7810 */ /* 0x000fe20007ffe0ff */
[----:B------:R-:W2:Y:S02]  /*0250*/  LDG.E.CONSTANT R29, desc[UR6][R22.64] ;  /* 0x00000006161d7981 */ /* 0x000ea4000c1e9900 */
[--C-:B------:R-:W-:Y:S02]  /*0260*/  IMAD.WIDE.U32 R18, R19, 0x4, R14.reuse ;  /* 0x0000000413127825 */ /* 0x100fe400078e000e */
[----:B------:R-:W2:Y:S02]  /*0270*/  LDG.E.CONSTANT R7, desc[UR6][R6.64] ;  /* 0x0000000606077981 */ /* 0x000ea4000c1e9900 */
[----:B------:R-:W-:-:S02]  /*0280*/  IMAD.WIDE.U32 R24, R25, 0x4, R14 ;  /* 0x0000000419187825 */ /* 0x000fc400078e000e */
[----:B------:R-:W3:Y:S02]  /*0290*/  LDG.E.CONSTANT R26, desc[UR6][R22.64+0x4] ;  /* 0x00000406161a7981 */ /* 0x000ee4000c1e9900 */
[--C-:B------:R-:W-:Y:S02]  /*02a0*/  IMAD.WIDE.U32 R16, R2, 0x4, R14.reuse ;  /* 0x0000000402107825 */ /* 0x100fe400078e000e */
[----:B------:R0:W3:Y:S04]  /*02b0*/  LDG.E.CONSTANT R27, desc[UR6][R18.64] ;  /* 0x00000006121b7981 */ /* 0x0000e8000c1e9900 */
[----:B------:R1:W4:Y:S04]  /*02c0*/  LDG.E.CONSTANT R21, desc[UR6][R24.64] ;  /* 0x0000000618157981 */ /* 0x000328000c1e9900 */
[----:B------:R-:W4:Y:S01]  /*02d0*/  LDG.E.CONSTANT R20, desc[UR6][R22.64+0x8] ;  /* 0x0000080616147981 */ /* 0x000f22000c1e9900 */
[----:B0-----:R-:W-:-:S03]  /*02e0*/  IMAD.WIDE.U32 R18, R28, 0x4, R14 ;  /* 0x000000041c127825 */ /* 0x001fc600078e000e */
[----:B------:R0:W5:Y:S01]  /*02f0*/  LDG.E.CONSTANT R28, desc[UR6][R16.64] ;  /* 0x00000006101c7981 */ /* 0x000162000c1e9900 */
[----:B-1----:R-:W-:-:S03]  /*0300*/  IADD3 R25, PT, PT, R2, 0x560, RZ ;  /* 0x0000056002197810 */ /* 0x002fc60007ffe0ff */
[----:B------:R-:W5:Y:S04]  /*0310*/  LDG.E.CONSTANT R9, desc[UR6][R22.64+0xc] ;  /* 0x00000c0616097981 */ /* 0x000f68000c1e9900 */
[----:B------:R-:W5:Y:S01]  /*0320*/  LDG.E.CONSTANT R18, desc[UR6][R18.64] ;  /* 0x0000000612127981 */ /* 0x000f62000c1e9900 */
[--C-:B0-----:R-:W-:Y:S01]  /*0330*/  IMAD.WIDE.U32 R16, R25, 0x4, R14.reuse ;  /* 0x0000000419107825 */ /* 0x101fe200078e000e */
[C---:B------:R-:W-:Y:S02]  /*0340*/  IADD3 R25, PT, PT, R2.reuse, 0xac0, RZ ;  /* 0x00000ac002197810 */ /* 0x040fe40007ffe0ff */
[----:B------:R-:W5:Y:S04]  /*0350*/  LDG.E.CONSTANT R8, desc[UR6][R22.64+0x10] ;  /* 0x0000100616087981 */ /* 0x000f68000c1e9900 */
[----:B------:R-:W5:Y:S04]  /*0360*/  LDG.E.CONSTANT R6, desc[UR6][R22.64+0x14] ;  /* 0x0000140616067981 */ /* 0x000f68000c1e9900 */
[----:B------:R-:W5:Y:S04]  /*0370*/  LDG.E.CONSTANT R5, desc[UR6][R22.64+0x18] ;  /* 0x0000180616057981 */ /* 0x000f68000c1e9900 */
[----:B------:R0:W5:Y:S04]  /*0380*/  LDG.E.CONSTANT R3, desc[UR6][R22.64+0x1c] ;  /* 0x00001c0616037981 */ /* 0x000168000c1e9900 */
[----:B------:R-:W5:Y:S01]  /*0390*/  LDG.E.CONSTANT R17, desc[UR6][R16.64] ;  /* 0x0000000610117981 */ /* 0x000f62000c1e9900 */
[----:B0-----:R-:W-:Y:S01]  /*03a0*/  IMAD.WIDE.U32 R22, R25, 0x4, R14 ;  /* 0x0000000419167825 */ /* 0x001fe200078e000e */
[----:B------:R-:W-:-:S05]  /*03b0*/  IADD3 R25, PT, PT, R2, 0x1020, RZ ;  /* 0x0000102002197810 */ /* 0x000fca0007ffe0ff */
[----:B------:R-:W-:Y:S01]  /*03c0*/  IMAD.WIDE.U32 R24, R25, 0x4, R14 ;  /* 0x0000000419187825 */ /* 0x000fe200078e000e */
[----:B------:R-:W5:Y:S05]  /*03d0*/  LDG.E.CONSTANT R22, desc[UR6][R22.64] ;  /* 0x0000000616167981 */ /* 0x000f6a000c1e9900 */
[----:B------:R-:W5:Y:S01]  /*03e0*/  LDG.E.CONSTANT R24, desc[UR6][R24.64] ;  /* 0x0000000618187981 */ /* 0x000f62000c1e9900 */
[----:B--2---:R-:W-:-:S04]  /*03f0*/  FFMA R7, R29, R7, R4 ;  /* 0x000000071d077223 */ /* 0x004fc80000000004 */
[----:B---3--:R-:W-:-:S04]  /*0400*/  FFMA R7, R26, R27, R7 ;  /* 0x0000001b1a077223 */ /* 0x008fc80000000007 */
[----:B----4-:R-:W-:-:S04]  /*0410*/  FFMA R20, R20, R21, R7 ;  /* 0x0000001514147223 */ /* 0x010fc80000000007 */
[----:B-----5:R-:W-:-:S04]  /*0420*/  FFMA R9, R9, R18, R20 ;  /* 0x0000001209097223 */ /* 0x020fc80000000014 */
[----:B------:R-:W-:-:S04]  /*0430*/  FFMA R9, R8, R28, R9 ;  /* 0x0000001c08097223 */ /* 0x000fc80000000009 */
[----:B------:R-:W-:-:S04]  /*0440*/  FFMA R6, R6, R17, R9 ;  /* 0x0000001106067223 */ /* 0x000fc80000000009 */
[----:B------:R-:W-:-:S04]  /*0450*/  FFMA R6, R5, R22, R6 ;  /* 0x0000001605067223 */ /* 0x000fc80000000006 */
[----:B------:R-:W-:-:S05]  /*0460*/  FFMA R3, R3, R24, R6 ;  /* 0x0000001803037223 */ /* 0x000fca0000000006 */
[----:B------:R0:W-:Y:S02]  /*0470*/  STG.E desc[UR6][R10.64], R3 ;  /* 0x000000030a007986 */ /* 0x0001e4000c101906 */
.L_x_52:
[----:B------:R-:W-:Y:S05]  /*0480*/  BSYNC.RECONVERGENT B0 ;  /* 0x0000000000007941 */ /* 0x000fea0003800200 */
.L_x_51:
[----:B------:R-:W-:Y:S02]  /*0490*/  IADD3 R2, PT, PT, R2, 0x2b00, RZ ;  /* 0x00002b0002027810 */ /* 0x000fe40007ffe0ff */
[----:B------:R-:W-:Y:S01]  /*04a0*/  IADD3 R0, PT, PT, R0, 0x8, RZ ;  /* 0x0000000800007810 */ /* 0x000fe20007ffe0ff */
[----:B------:R-:W-:Y:S06]  /*04b0*/  BRA.U UP0, `(.L_x_53) ;  /* 0xfffffffd00387547 */ /* 0x000fec000b83ffff */
[----:B------:R-:W-:Y:S05]  /*04c0*/  EXIT ;  /* 0x000000000000794d */ /* 0x000fea0003800000 */
.L_x_54:
        /* <DEDUP_REMOVED lines=11> */
.L_x_126:


//--------------------- .text.default_function_kernel_30 --------------------------
	.section	.text.default_function_kernel_30,"ax",@progbits
	.align	128
        .global         default_function_kernel_30
        .type           default_function_kernel_30,@function
        .size           default_function_kernel_30,(.L_x_127 - default_function_kernel_30)
        .other          default_function_kernel_30,@"STO_CUDA_ENTRY STV_DEFAULT"
default_function_kernel_30:
.text.default_function_kernel_30:
[----:B------:R-:W-:Y:S01]  /*0000*/  LDC R1, c[0x0][0x37c] ;  /* 0x0000df00ff017b82 */ /* 0x000fe20000000800 */
[----:B------:R-:W0:Y:S07]  /*0010*/  S2R R7, SR_TID.X ;  /* 0x0000000000077919 */ /* 0x000e2e0000002100 */
[----:B------:R-:W1:Y:S01]  /*0020*/  LDC.64 R2, c[0x0][0x388] ;  /* 0x0000e200ff027b82 */ /* 0x000e620000000a00 */
[----:B------:R-:W2:Y:S01]  /*0030*/  LDCU.64 UR4, c[0x0][0x358] ;  /* 0x00006b00ff0477ac */ /* 0x000ea20008000a00 */
[----:B------:R-:W3:Y:S01]  /*0040*/  S2R R9, SR_CTAID.X ;  /* 0x0000000000097919 */ /* 0x000ee20000002500 */
[C---:B0-----:R-:W-:Y:S01]  /*0050*/  LOP3.LUT R6, R7.reuse, 0x3f, RZ, 0xc0, !PT ;  /* 0x0000003f07067812 */ /* 0x041fe200078ec0ff */
[----:B------:R-:W-:Y:S01]  /*0060*/  IMAD.SHL.U32 R0, R7, 0x80, RZ ;  /* 0x0000008007007824 */ /* 0x000fe200078e00ff */
[----:B------:R-:W-:-:S03]  /*0070*/  SHF.R.U32.HI R4, RZ, 0x3, R7 ;  /* 0x00000003ff047819 */ /* 0x000fc60000011607 */
[----:B---3--:R-:W-:Y:S01]  /*0080*/  IMAD R6, R9, 0x80, R6 ;  /* 0x0000008009067824 */ /* 0x008fe200078e0206 */
[----:B------:R-:W-:Y:S02]  /*0090*/  LOP3.LUT R0, R0, 0xe000, RZ, 0xc0, !PT ;  /* 0x0000e00000007812 */ /* 0x000fe400078ec0ff */
[----:B------:R-:W-:-:S04]  /*00a0*/  LOP3.LUT R5, R4, 0x40, RZ, 0xc0, !PT ;  /* 0x0000004004057812 */ /* 0x000fc800078ec0ff */
[----:B------:R-:W-:-:S05]  /*00b0*/  IADD3 R5, PT, PT, R0, R6, R5 ;  /* 0x0000000600057210 */ /* 0x000fca0007ffe005 */
[----:B-1----:R-:W-:Y:S02]  /*00c0*/  IMAD.WIDE.U32 R2, R5, 0x4, R2 ;  /* 0x0000000405027825 */ /* 0x002fe400078e0002 */
[----:B------:R-:W0:Y:S04]  /*00d0*/  LDC.64 R4, c[0x0][0x380] ;  /* 0x0000e000ff047b82 */ /* 0x000e280000000a00 */
[----:B--2---:R-:W2:Y:S01]  /*00e0*/  LDG.E.CONSTANT R3, desc[UR4][R2.64] ;  /* 0x0000000402037981 */ /* 0x004ea2000c1e9900 */
[----:B------:R-:W-:-:S05]  /*00f0*/  IMAD.SHL.U32 R0, R9, 0x400, RZ ;  /* 0x0000040009007824 */ /* 0x000fca00078e00ff */
[----:B------:R-:W-:-:S05]  /*0100*/  LOP3.LUT R7, R0, R7, RZ, 0xfc, !PT ;  /* 0x0000000700077212 */ /* 0x000fca00078efcff */
[----:B0-----:R-:W-:-:S05]  /*0110*/  IMAD.WIDE.U32 R4, R7, 0x4, R4 ;  /* 0x0000000407047825 */ /* 0x001fca00078e0004 */
[----:B--2---:R-:W-:Y:S01]  /*0120*/  STG.E desc[UR4][R4.64], R3 ;  /* 0x0000000304007986 */ /* 0x004fe2000c101904 */
[----:B------:R-:W-:Y:S05]  /*0130*/  EXIT ;  /* 0x000000000000794d */ /* 0x000fea0003800000 */
.L_x_55:
        /* <DEDUP_REMOVED lines=12> */
.L_x_127:


//--------------------- .text.default_function_kernel_24 --------------------------
	.section	.text.default_function_kernel_24,"ax",@progbits
	.align	128
        .global         default_function_kernel_24
        .type           default_function_kernel_24,@function
        .size           default_function_kernel_24,(.L_x_128 - default_function_kernel_24)
        .other          default_function_kernel_24,@"STO_CUDA_ENTRY STV_DEFAULT"
default_function_kernel_24:
.text.default_function_kernel_24:
[----:B------:R-:W-:Y:S01]  /*0000*/  LDC R1, c[0x0][0x37c] ;  /* 0x0000df00ff017b82 */ /* 0x000fe20000000800 */
[----:B------:R-:W0:Y:S07]  /*0010*/  S2R R7, SR_TID.X ;  /* 0x0000000000077919 */ /* 0x000e2e0000002100 */
[----:B------:R-:W1:Y:S01]  /*0020*/  S2UR UR4, SR_CTAID.X ;  /* 0x00000000000479c3 */ /* 0x000e620000002500 */
[----:B------:R-:W2:Y:S07]  /*0030*/  LDCU.64 UR6, c[0x0][0x358] ;  /* 0x00006b00ff0677ac */ /* 0x000eae0008000a00 */
[----:B------:R-:W3:Y:S08]  /*0040*/  LDC.64 R4, c[0x0][0x380] ;  /* 0x0000e000ff047b82 */ /* 0x000ef00000000a00 */
[----:B------:R-:W4:Y:S01]  /*0050*/  LDC.64 R2, c[0x0][0x388] ;  /* 0x0000e200ff027b82 */ /* 0x000f220000000a00 */
[----:B-1----:R-:W-:-:S02]  /*0060*/  USHF.L.U32 UR5, UR4, 0x3, URZ ;  /* 0x0000000304057899 */ /* 0x002fc400080006ff */
[----:B------:R-:W-:Y:S01]  /*0070*/  USHF.L.U32 UR4, UR4, 0xa, URZ ;  /* 0x0000000a04047899 */ /* 0x000fe200080006ff */
[----:B0-----:R-:W-:-:S05]  /*0080*/  SHF.R.U32.HI R0, RZ, 0x7, R7 ;  /* 0x00000007ff007819 */ /* 0x001fca0000011607 */
[----:B------:R-:W-:Y:S02]  /*0090*/  LOP3.LUT R7, R7, UR4, RZ, 0xfc, !PT ;  /* 0x0000000407077c12 */ /* 0x000fe4000f8efcff */
[----:B------:R-:W-:-:S05]  /*00a0*/  LOP3.LUT R9, R0, UR5, RZ, 0xfc, !PT ;  /* 0x0000000500097c12 */ /* 0x000fca000f8efcff */
[----:B---3--:R-:W-:-:S04]  /*00b0*/  IMAD.WIDE.U32 R4, R9, 0x4, R4 ;  /* 0x0000000409047825 */ /* 0x008fc800078e0004 */
[----:B----4-:R-:W-:Y:S02]  /*00c0*/  IMAD.WIDE.U32 R2, R7, 0x4, R2 ;  /* 0x0000000407027825 */ /* 0x010fe400078e0002 */
[----:B--2---:R-:W2:Y:S04]  /*00d0*/  LDG.E.CONSTANT R5, desc[UR6][R4.64] ;  /* 0x0000000604057981 */ /* 0x004ea8000c1e9900 */
[----:B------:R-:W2:Y:S02]  /*00e0*/  LDG.E R0, desc[UR6][R2.64] ;  /* 0x0000000602007981 */ /* 0x000ea4000c1e1900 */
[----:B--2---:R-:W-:-:S04]  /*00f0*/  FADD R0, R0, -R5 ;  /* 0x8000000500007221 */ /* 0x004fc80000000000 */
[----:B------:R-:W-:-:S05]  /*0100*/  FMUL R0, R0, 1.4426950216293334961 ;  /* 0x3fb8aa3b00007820 */ /* 0x000fca0000400000 */
[----:B------:R-:W-:-:S13]  /*0110*/  FSETP.GEU.AND P0, PT, R0, -126, PT ;  /* 0xc2fc00000000780b */ /* 0x000fda0003f0e000 */
[----:B------:R-:W-:-:S04]  /*0120*/  @!P0 FMUL R0, R0, 0.5 ;  /* 0x3f00000000008820 */ /* 0x000fc80000400000 */
[----:B------:R-:W0:Y:S02]  /*0130*/  MUFU.EX2 R7, R0 ;  /* 0x0000000000077308 */ /* 0x000e240000000800 */
[----:B0-----:R-:W-:-:S05]  /*0140*/  @!P0 FMUL R7, R7, R7 ;  /* 0x0000000707078220 */ /* 0x001fca0000400000 */
[----:B------:R-:W-:Y:S01]  /*0150*/  STG.E desc[UR6][R2.64], R7 ;  /* 0x0000000702007986 */ /* 0x000fe2000c101906 */
[----:B------:R-:W-:Y:S05]  /*0160*/  EXIT ;  /* 0x000000000000794d */ /* 0x000fea0003800000 */
.L_x_56:
        /* <DEDUP_REMOVED lines=9> */
.L_x_128:


//--------------------- .text.default_function_kernel_5 --------------------------
	.section	.text.default_function_kernel_5,"ax",@progbits
	.align	128
        .global         default_function_kernel_5
        .type           default_function_kernel_5,@function
        .size           default_function_kernel_5,(.L_x_129 - default_function_kernel_5)
        .other          default_function_kernel_5,@"STO_CUDA_ENTRY STV_DEFAULT"
default_function_kernel_5:
.text.default_function_kernel_5:
        /* <DEDUP_REMOVED lines=13> */
.L_x_57:
        /* <DEDUP_REMOVED lines=11> */
.L_x_129:


//--------------------- .text.default_function_kernel_10 --------------------------
	.section	.text.default_function_kernel_10,"ax",@progbits
	.align	128
        .global         default_function_kernel_10
        .type           default_function_kernel_10,@function
        .size           default_function_kernel_10,(.L_x_130 - default_function_kernel_10)
        .other          default_function_kernel_10,@"STO_CUDA_ENTRY STV_DEFAULT"
default_function_kernel_10:
.text.default_function_kernel_10:
        /* <DEDUP_REMOVED lines=18> */
.L_x_58:
        /* <DEDUP_REMOVED lines=14> */
.L_x_130:


//--------------------- .text.default_function_kernel_3 --------------------------
	.section	.text.default_function_kernel_3,"ax",@progbits
	.align	128
        .global         default_function_kernel_3
        .type           default_function_kernel_3,@function
        .size           default_function_kernel_3,(.L_x_131 - default_function_kernel_3)
        .other          default_function_kernel_3,@"STO_CUDA_ENTRY STV_DEFAULT"
default_function_kernel_3:
.text.default_function_kernel_3:
        /* <DEDUP_REMOVED lines=11> */
.L_x_59:
        /* <DEDUP_REMOVED lines=71> */
.L_x_60:
        /* <DEDUP_REMOVED lines=14> */
.L_x_131:


//--------------------- .text.default_function_kernel_12 --------------------------
	.section	.text.default_function_kernel_12,"ax",@progbits
	.align	128
        .global         default_function_kernel_12
        .type           default_function_kernel_12,@function
        .size           default_function_kernel_12,(.L_x_132 - default_function_kernel_12)
        .other          default_function_kernel_12,@"STO_CUDA_ENTRY STV_DEFAULT"
default_function_kernel_12:
.text.default_function_kernel_12:
[----:B------:R-:W-:Y:S01]  /*0000*/  LDC R1, c[0x0][0x37c] ;  /* 0x0000df00ff017b82 */ /* 0x000fe20000000800 */
[----:B------:R-:W0:Y:S07]  /*0010*/  S2R R0, SR_CTAID.X ;  /* 0x0000000000007919 */ /* 0x000e2e0000002500 */
[----:B------:R-:W1:Y:S01]  /*0020*/  LDC.64 R4, c[0x0][0x388] ;  /* 0x0000e200ff047b82 */ /* 0x000e620000000a00 */
[----:B------:R-:W2:Y:S01]  /*0030*/  LDCU.64 UR4, c[0x0][0x358] ;  /* 0x00006b00ff0477ac */ /* 0x000ea20008000a00 */
[----:B------:R-:W3:Y:S06]  /*0040*/  S2R R7, SR_TID.X ;  /* 0x0000000000077919 */ /* 0x000eec0000002100 */
[----:B------:R-:W4:Y:S01]  /*0050*/  LDC.64 R2, c[0x0][0x380] ;  /* 0x0000e000ff027b82 */ /* 0x000f220000000a00 */
[----:B0-----:R-:W-:-:S04]  /*0060*/  SHF.L.U32 R0, R0, 0xa, RZ ;  /* 0x0000000a00007819 */ /* 0x001fc800000006ff */
[----:B---3--:R-:W-:Y:S02]  /*0070*/  LOP3.LUT R9, R7, 0x1c00, R0, 0xf8, !PT ;  /* 0x00001c0007097812 */ /* 0x008fe400078ef800 */
[----:B------:R-:W-:-:S03]  /*0080*/  LOP3.LUT R7, R0, R7, RZ, 0xfc, !PT ;  /* 0x0000000700077212 */ /* 0x000fc600078efcff */
[----:B-1----:R-:W-:-:S04]  /*0090*/  IMAD.WIDE.U32 R4, R9, 0x4, R4 ;  /* 0x0000000409047825 */ /* 0x002fc800078e0004 */
[----:B----4-:R-:W-:Y:S02]  /*00a0*/  IMAD.WIDE.U32 R2, R7, 0x4, R2 ;  /* 0x0000000407027825 */ /* 0x010fe400078e0002 */
[----:B--2---:R-:W2:Y:S04]  /*00b0*/  LDG.E.CONSTANT R5, desc[UR4][R4.64] ;  /* 0x0000000404057981 */ /* 0x004ea8000c1e9900 */
[----:B------:R-:W2:Y:S02]  /*00c0*/  LDG.E R0, desc[UR4][R2.64] ;  /* 0x0000000402007981 */ /* 0x000ea4000c1e1900 */
[----:B--2---:R-:W-:-:S05]  /*00d0*/  FMUL R7, R0, R5 ;  /* 0x0000000500077220 */ /* 0x004fca0000400000 */
[----:B------:R-:W-:Y:S01]  /*00e0*/  STG.E desc[UR4][R2.64], R7 ;  /* 0x0000000702007986 */ /* 0x000fe2000c101904 */
[----:B------:R-:W-:Y:S05]  /*00f0*/  EXIT ;  /* 0x000000000000794d */ /* 0x000fea0003800000 */
.L_x_61:
        /* <DEDUP_REMOVED lines=16> */
.L_x_132:


//--------------------- .text.default_function_kernel_20 --------------------------
	.section	.text.default_function_kernel_20,"ax",@progbits
	.align	128
        .global         default_function_kernel_20
        .type           default_function_kernel_20,@function
        .size           default_function_kernel_20,(.L_x_133 - default_function_kernel_20)
        .other          default_function_kernel_20,@"STO_CUDA_ENTRY STV_DEFAULT"
default_function_kernel_20:
.text.default_function_kernel_20:
        /* <DEDUP_REMOVED lines=16> */
.L_x_62:
        /* <DEDUP_REMOVED lines=16> */
.L_x_133:


//--------------------- .text.default_function_kernel_33 --------------------------
	.section	.text.default_function_kernel_33,"ax",@progbits
	.align	128
        .global         default_function_kernel_33
        .type           default_function_kernel_33,@function
        .size           default_function_kernel_33,(.L_x_134 - default_function_kernel_33)
        .other          default_function_kernel_33,@"STO_CUDA_ENTRY STV_DEFAULT"
default_function_kernel_33:
.text.default_function_kernel_33:
        /* <DEDUP_REMOVED lines=10> */
.L_x_63:
        /* <DEDUP_REMOVED lines=14> */
.L_x_134:


//--------------------- .text.default_function_kernel_32 --------------------------
	.section	.text.default_function_kernel_32,"ax",@progbits
	.align	128
        .global         default_function_kernel_32
        .type           default_function_kernel_32,@function
        .size           default_function_kernel_32,(.L_x_135 - default_function_kernel_32)
        .other          default_function_kernel_32,@"STO_CUDA_ENTRY STV_DEFAULT"
default_function_kernel_32:
.text.default_function_kernel_32:
        /* <DEDUP_REMOVED lines=15> */
.L_x_64:
        /* <DEDUP_REMOVED lines=9> */
.L_x_135:


//--------------------- .text.default_function_kernel_6 --------------------------
	.section	.text.default_function_kernel_6,"ax",@progbits
	.align	128
        .global         default_function_kernel_6
        .type           default_function_kernel_6,@function
        .size           default_function_kernel_6,(.L_x_136 - default_function_kernel_6)
        .other          default_function_kernel_6,@"STO_CUDA_ENTRY STV_DEFAULT"
default_function_kernel_6:
.text.default_function_kernel_6:
        /* <DEDUP_REMOVED lines=22> */
.L_x_65:
        /* <DEDUP_REMOVED lines=59> */
.L_x_66:
        /* <DEDUP_REMOVED lines=15> */
.L_x_136:


//--------------------- .text.default_function_kernel_7 --------------------------
	.section	.text.default_function_kernel_7,"ax",@progbits
	.align	128
        .global         default_function_kernel_7
        .type           default_function_kernel_7,@function
        .size           default_function_kernel_7,(.L_x_137 - default_function_kernel_7)
        .other          default_function_kernel_7,@"STO_CUDA_ENTRY STV_DEFAULT"
default_function_kernel_7:
.text.default_function_kernel_7:
[----:B------:R-:W-:Y:S01]  /*0000*/  LDC R1, c[0x0][0x37c] ;  /* 0x0000df00ff017b82 */ /* 0x000fe20000000800 */
[----:B------:R-:W0:Y:S07]  /*0010*/  S2R R7, SR_TID.X ;  /* 0x0000000000077919 */ /* 0x000e2e0000002100 */
[----:B------:R-:W1:Y:S01]  /*0020*/  LDC.64 R2, c[0x0][0x380] ;  /* 0x0000e000ff027b82 */ /* 0x000e620000000a00 */
[----:B------:R-:W2:Y:S01]  /*0030*/  LDCU.64 UR4, c[0x0][0x358] ;  /* 0x00006b00ff0477ac */ /* 0x000ea20008000a00 */
[----:B------:R-:W3:Y:S01]  /*0040*/  S2R R6, SR_CTAID.X ;  /* 0x0000000000067919 */ /* 0x000ee20000002500 */
[----:B0-----:R-:W-:-:S05]  /*0050*/  IMAD.SHL.U32 R0, R7, 0x8, RZ ;  /* 0x0000000807007824 */ /* 0x001fca00078e00ff */
[----:B------:R-:W-:Y:S01]  /*0060*/  LOP3.LUT R4, R0, 0x1e00, RZ, 0xc0, !PT ;  /* 0x00001e0000047812 */ /* 0x000fe200078ec0ff */
[----:B---3--:R-:W-:-:S03]  /*0070*/  IMAD.SHL.U32 R0, R6, 0x2000, RZ ;  /* 0x0000200006007824 */ /* 0x008fc600078e00ff */
[----:B------:R-:W-:Y:S02]  /*0080*/  LOP3.LUT R5, R4, 0x3f, R7, 0xf8, !PT ;  /* 0x0000003f04057812 */ /* 0x000fe400078ef807 */
[----:B------:R-:W-:Y:S02]  /*0090*/  SHF.L.U32 R4, R6, 0x3, RZ ;  /* 0x0000000306047819 */ /* 0x000fe400000006ff */
[----:B------:R-:W-:Y:S02]  /*00a0*/  LOP3.LUT R5, R5, 0xe000, R0, 0xf8, !PT ;  /* 0x0000e00005057812 */ /* 0x000fe400078ef800 */
[----:B------:R-:W-:-:S05]  /*00b0*/  LOP3.LUT R4, R4, 0x7fffffc0, RZ, 0xc0, !PT ;  /* 0x7fffffc004047812 */ /* 0x000fca00078ec0ff */
[----:B------:R-:W-:-:S04]  /*00c0*/  IMAD.IADD R5, R4, 0x1, R5 ;  /* 0x0000000104057824 */ /* 0x000fc800078e0205 */
        /* <DEDUP_REMOVED lines=8> */
.L_x_67:
        /* <DEDUP_REMOVED lines=11> */
.L_x_137:


//--------------------- .text.default_function_kernel_45 --------------------------
	.section	.text.default_function_kernel_45,"ax",@progbits
	.align	128
        .global         default_function_kernel_45
        .type           default_function_kernel_45,@function
        .size           default_function_kernel_45,(.L_x_138 - default_function_kernel_45)
        .other          default_function_kernel_45,@"STO_CUDA_ENTRY STV_DEFAULT"
default_function_kernel_45:
.text.default_function_kernel_45:
        /* <DEDUP_REMOVED lines=8> */
[----:B0-----:R-:W-:-:S05]  /*0080*/  LOP3.LUT R9, R9, UR4, RZ, 0xfc, !PT ;  /* 0x0000000409097c12 */ /* 0x001fca000f8efcff */
[----:B---3--:R-:W-:-:S04]  /*0090*/  IMAD.WIDE.U32 R2, R9, 0x4, R2 ;  /* 0x0000000409027825 */ /* 0x008fc800078e0002 */
[C---:B----4-:R-:W-:Y:S02]  /*00a0*/  IMAD.WIDE.U32 R4, R9.reuse, 0x4, R4 ;  /* 0x0000000409047825 */ /* 0x050fe400078e0004 */
[----:B--2---:R-:W2:Y:S04]  /*00b0*/  LDG.E.CONSTANT R2, desc[UR6][R2.64] ;  /* 0x0000000602027981 */ /* 0x004ea8000c1e9900 */
[----:B------:R-:W2:Y:S01]  /*00c0*/  LDG.E.CONSTANT R5, desc[UR6][R4.64] ;  /* 0x0000000604057981 */ /* 0x000ea2000c1e9900 */
[----:B-1----:R-:W-:-:S04]  /*00d0*/  IMAD.WIDE.U32 R6, R9, 0x4, R6 ;  /* 0x0000000409067825 */ /* 0x002fc800078e0006 */
[----:B--2---:R-:W-:-:S05]  /*00e0*/  FADD R9, R2, R5 ;  /* 0x0000000502097221 */ /* 0x004fca0000000000 */
[----:B------:R-:W-:Y:S01]  /*00f0*/  STG.E desc[UR6][R6.64], R9 ;  /* 0x0000000906007986 */ /* 0x000fe2000c101906 */
[----:B------:R-:W-:Y:S05]  /*0100*/  EXIT ;  /* 0x000000000000794d */ /* 0x000fea0003800000 */
.L_x_68:
        /* <DEDUP_REMOVED lines=15> */
.L_x_138:


//--------------------- .text.default_function_kernel_25 --------------------------
	.section	.text.default_function_kernel_25,"ax",@progbits
	.align	128
        .global         default_function_kernel_25
        .type           default_function_kernel_25,@function
        .size           default_function_kernel_25,(.L_x_139 - default_function_kernel_25)
        .other          default_function_kernel_25,@"STO_CUDA_ENTRY STV_DEFAULT"
default_function_kernel_25:
.text.default_function_kernel_25:
[----:B------:R-:W-:Y:S01]  /*0000*/  LDC R1, c[0x0][0x37c] ;  /* 0x0000df00ff017b82 */ /* 0x000fe20000000800 */
[----:B------:R-:W0:Y:S07]  /*0010*/  S2R R0, SR_TID.X ;  /* 0x0000000000007919 */ /* 0x000e2e0000002100 */
[----:B------:R-:W0:Y:S01]  /*0020*/  LDC.64 R2, c[0x0][0x388] ;  /* 0x0000e200ff027b82 */ /* 0x000e220000000a00 */
[----:B------:R-:W1:Y:S01]  /*0030*/  LDCU.64 UR4, c[0x0][0x358] ;  /* 0x00006b00ff0477ac */ /* 0x000e620008000a00 */
[----:B0-----:R-:W-:-:S05]  /*0040*/  IMAD.WIDE.U32 R2, R0, 0x200, R2 ;  /* 0x0000020000027825 */ /* 0x001fca00078e0002 */
[----:B-1----:R-:W2:Y:S04]  /*0050*/  LDG.E.CONSTANT R12, desc[UR4][R2.64] ;  /* 0x00000004020c7981 */ /* 0x002ea8000c1e9900 */
        /* <DEDUP_REMOVED lines=21> */
[----:B--2---:R-:W-:-:S03]  /*01b0*/  FADD R13, RZ, R12 ;  /* 0x0000000cff0d7221 */ /* 0x004fc60000000000 */
        /* <DEDUP_REMOVED lines=208> */
[----:B------:R-:W5:Y:S04]  /*0ec0*/  LDG.E.CONSTANT R26, desc[UR4][R2.64+0x1f8] ;  /* 0x0001f804021a7981 */ /* 0x000f68000c1e9900 */
[----:B------:R0:W5:Y:S01]  /*0ed0*/  LDG.E.CONSTANT R6, desc[UR4][R2.64+0x1fc] ;  /* 0x0001fc0402067981 */ /* 0x000162000c1e9900 */
[----:B------:R-:W-:-:S04]  /*0ee0*/  FADD R7, R28, R7 ;  /* 0x000000071c077221 */ /* 0x000fc80000000000 */
[----:B------:R-:W-:-:S04]  /*0ef0*/  FADD R8, R7, R8 ;  /* 0x0000000807087221 */ /* 0x000fc80000000000 */
[----:B------:R-:W-:Y:S01]  /*0f00*/  FADD R9, R8, R9 ;  /* 0x0000000908097221 */ /* 0x000fe20000000000 */
[----:B0-----:R-:W0:Y:S03]  /*0f10*/  LDC.64 R2, c[0x0][0x380] ;  /* 0x0000e000ff027b82 */ /* 0x001e260000000a00 */
[----:B------:R-:W-:-:S04]  /*0f20*/  FADD R10, R9, R10 ;  /* 0x0000000a090a7221 */ /* 0x000fc80000000000 */
[----:B------:R-:W-:Y:S01]  /*0f30*/  FADD R11, R10, R11 ;  /* 0x0000000b0a0b7221 */ /* 0x000fe20000000000 */
[----:B0-----:R-:W-:-:S04]  /*0f40*/  IMAD.WIDE.U32 R2, R0, 0x4, R2 ;  /* 0x0000000400027825 */ /* 0x001fc800078e0002 */
        /* <DEDUP_REMOVED lines=17> */
[----:B------:R-:W-:-:S05]  /*1060*/  FADD R5, R5, R6 ;  /* 0x0000000605057221 */ /* 0x000fca0000000000 */
[----:B------:R-:W-:Y:S01]  /*1070*/  STG.E desc[UR4][R2.64], R5 ;  /* 0x0000000502007986 */ /* 0x000fe2000c101904 */
[----:B------:R-:W-:Y:S05]  /*1080*/  EXIT ;  /* 0x000000000000794d */ /* 0x000fea0003800000 */
.L_x_69:
        /* <DEDUP_REMOVED lines=15> */
.L_x_139:


//--------------------- .text.default_function_kernel_4 --------------------------
	.section	.text.default_function_kernel_4,"ax",@progbits
	.align	128
        .global         default_function_kernel_4
        .type           default_function_kernel_4,@function
        .size           default_function_kernel_4,(.L_x_108 - default_function_kernel_4)
        .other          default_function_kernel_4,@"STO_CUDA_ENTRY STV_DEFAULT"
default_function_kernel_4:
.text.default_function_kernel_4:
        /* <DEDUP_REMOVED lines=30> */
[----:B------:R-:W-:Y:S05]  /*01e0*/  CALL.REL.NOINC `($__internal_4_$__cuda_sm20_sqrt_rn_f32_slowpath) ;  /* 0x0000000400307944 */ /* 0x000fea0003c00000 */
[----:B------:R-:W-:Y:S01]  /*01f0*/  IMAD.MOV.U32 R0, RZ, RZ, R8 ;  /* 0x000000ffff007224 */ /* 0x000fe200078e0008 */
[----:B------:R-:W-:Y:S06]  /*0200*/  BRA `(.L_x_72) ;  /* 0x0000000000107947 */ /* 0x000fec0003800000 */
.L_x_71:
[----:B------:R-:W-:Y:S01]  /*0210*/  FMUL.FTZ R7, R8, R9 ;  /* 0x0000000908077220 */ /* 0x000fe20000410000 */
[----:B------:R-:W-:-:S03]  /*0220*/  FMUL.FTZ R9, R9, 0.5 ;  /* 0x3f00000009097820 */ /* 0x000fc60000410000 */
[----:B------:R-:W-:-:S04]  /*0230*/  FFMA R0, -R7, R7, R8 ;  /* 0x0000000707007223 */ /* 0x000fc80000000108 */
[----:B------:R-:W-:-:S07]  /*0240*/  FFMA R0, R0, R9, R7 ;  /* 0x0000000900007223 */ /* 0x000fce0000000007 */
.L_x_72:
[----:B------:R-:W-:Y:S05]  /*0250*/  BSYNC.RECONVERGENT B0 ;  /* 0x0000000000007941 */ /* 0x000fea0003800200 */
.L_x_70:
[----:B------:R-:W-:Y:S01]  /*0260*/  IADD3 R2, PT, PT, R0, 0x1800000, RZ ;  /* 0x0180000000027810 */ /* 0x000fe20007ffe0ff */
[----:B------:R-:W-:Y:S03]  /*0270*/  BSSY.RECONVERGENT B0, `(.L_x_73) ;  /* 0x000000b000007945 */ /* 0x000fe60003800200 */
[----:B------:R-:W-:-:S04]  /*0280*/  LOP3.LUT R2, R2, 0x7f800000, RZ, 0xc0, !PT ;  /* 0x7f80000002027812 */ /* 0x000fc800078ec0ff */
[----:B------:R-:W-:-:S13]  /*0290*/  ISETP.GT.U32.AND P0, PT, R2, 0x1ffffff, PT ;  /* 0x01ffffff0200780c */ /* 0x000fda0003f04070 */
[----:B------:R-:W-:Y:S05]  /*02a0*/  @P0 BRA `(.L_x_74) ;  /* 0x00000000000c0947 */ /* 0x000fea0003800000 */
[----:B------:R-:W-:-:S07]  /*02b0*/  MOV R6, 0x2d0 ;  /* 0x000002d000067802 */ /* 0x000fce0000000f00 */
[----:B------:R-:W-:Y:S05]  /*02c0*/  CALL.REL.NOINC `($__internal_3_$__cuda_sm20_rcp_rn_f32_slowpath) ;  /* 0x0000000000247944 */ /* 0x000fea0003c00000 */
[----:B------:R-:W-:Y:S05]  /*02d0*/  BRA `(.L_x_75) ;  /* 0x0000000000107947 */ /* 0x000fea0003800000 */
.L_x_74:
[----:B------:R-:W0:Y:S02]  /*02e0*/  MUFU.RCP R7, R0 ;  /* 0x0000000000077308 */ /* 0x000e240000001000 */
[----:B0-----:R-:W-:-:S04]  /*02f0*/  FFMA R2, R7, R0, -1 ;  /* 0xbf80000007027423 */ /* 0x001fc80000000000 */
[----:B------:R-:W-:-:S04]  /*0300*/  FADD.FTZ R2, -R2, -RZ ;  /* 0x800000ff02027221 */ /* 0x000fc80000010100 */
[----:B------:R-:W-:-:S07]  /*0310*/  FFMA R2, R7, R2, R7 ;  /* 0x0000000207027223 */ /* 0x000fce0000000007 */
.L_x_75:
[----:B------:R-:W-:Y:S05]  /*0320*/  BSYNC.RECONVERGENT B0 ;  /* 0x0000000000007941 */ /* 0x000fea0003800200 */
.L_x_73:
[----:B------:R-:W-:-:S05]  /*0330*/  FMUL R3, R3, R2 ;  /* 0x0000000203037220 */ /* 0x000fca0000400000 */
[----:B------:R-:W-:Y:S01]  /*0340*/  STG.E desc[UR6][R4.64], R3 ;  /* 0x0000000304007986 */ /* 0x000fe2000c101906 */
[----:B------:R-:W-:Y:S05]  /*0350*/  EXIT ;  /* 0x000000000000794d */ /* 0x000fea0003800000 */
        .weak           $__internal_3_$__cuda_sm20_rcp_rn_f32_slowpath
        .type           $__internal_3_$__cuda_sm20_rcp_rn_f32_slowpath,@function
        .size           $__internal_3_$__cuda_sm20_rcp_rn_f32_slowpath,($__internal_4_$__cuda_sm20_sqrt_rn_f32_slowpath - $__internal_3_$__cuda_sm20_rcp_rn_f32_slowpath)
$__internal_3_$__cuda_sm20_rcp_rn_f32_slowpath:
        /* <DEDUP_REMOVED lines=15> */
.L_x_77:
        /* <DEDUP_REMOVED lines=33> */
.L_x_79:
[----:B------:R0:W1:Y:S02]  /*0660*/  MUFU.RCP R7, R0 ;  /* 0x0000000000077308 */ /* 0x0000640000001000 */
.L_x_78:
[----:B------:R-:W-:Y:S05]  /*0670*/  BSYNC.RECONVERGENT B1 ;  /* 0x0000000000017941 */ /* 0x000fea0003800200 */
.L_x_76:
[----:B-1----:R-:W-:Y:S01]  /*0680*/  MOV R2, R7 ;  /* 0x0000000700027202 */ /* 0x002fe20000000f00 */
[----:B------:R-:W-:-:S04]  /*0690*/  IMAD.MOV.U32 R7, RZ, RZ, 0x0 ;  /* 0x00000000ff077424 */ /* 0x000fc800078e00ff */
[----:B0-----:R-:W-:Y:S05]  /*06a0*/  RET.REL.NODEC R6 `(default_function_kernel_4) ;  /* 0xfffffff806547950 */ /* 0x001fea0003c3ffff */
        .weak           $__internal_4_$__cuda_sm20_sqrt_rn_f32_slowpath
        .type           $__internal_4_$__cuda_sm20_sqrt_rn_f32_slowpath,@function
        .size           $__internal_4_$__cuda_sm20_sqrt_rn_f32_slowpath,(.L_x_108 - $__internal_4_$__cuda_sm20_sqrt_rn_f32_slowpath)
$__internal_4_$__cuda_sm20_sqrt_rn_f32_slowpath:
        /* <DEDUP_REMOVED lines=19> */
.L_x_80:
[----:B------:R-:W-:Y:S02]  /*07e0*/  HFMA2 R7, -RZ, RZ, 0, 0 ;  /* 0x00000000ff077431 */ /* 0x000fe400000001ff */
[----:B------:R-:W-:-:S04]  /*07f0*/  IMAD.MOV.U32 R6, RZ, RZ, R10 ;  /* 0x000000ffff067224 */ /* 0x000fc800078e000a */
[----:B------:R-:W-:Y:S05]  /*0800*/  RET.REL.NODEC R6 `(default_function_kernel_4) ;  /* 0xfffffff406fc7950 */ /* 0x000fea0003c3ffff */
.L_x_81:
        /* <DEDUP_REMOVED lines=15> */
.L_x_108:


//--------------------- .text.default_function_kernel_16 --------------------------
	.section	.text.default_function_kernel_16,"ax",@progbits
	.align	128
        .global         default_function_kernel_16
        .type           default_function_kernel_16,@function
        .size           default_function_kernel_16,(.L_x_141 - default_function_kernel_16)
        .other          default_function_kernel_16,@"STO_CUDA_ENTRY STV_DEFAULT"
default_function_kernel_16:
.text.default_function_kernel_16:
        /* <DEDUP_REMOVED lines=9> */
[----:B-1----:R-:W-:Y:S02]  /*0090*/  IMAD.WIDE.U32 R4, R7, 0x4, R4 ;  /* 0x0000000407047825 */ /* 0x002fe400078e0004 */
[----:B------:R-:W0:Y:S02]  /*00a0*/  LDC.64 R6, c[0x0][0x388] ;  /* 0x0000e200ff067b82 */ /* 0x000e240000000a00 */
[C---:B----4-:R-:W-:Y:S02]  /*00b0*/  IMAD.WIDE.U32 R2, R9.reuse, 0x4, R2 ;  /* 0x0000000409027825 */ /* 0x050fe400078e0002 */
[----:B--2---:R-:W2:Y:S04]  /*00c0*/  LDG.E.CONSTANT R5, desc[UR4][R4.64] ;  /* 0x0000000404057981 */ /* 0x004ea8000c1e9900 */
[----:B------:R-:W2:Y:S01]  /*00d0*/  LDG.E.CONSTANT R2, desc[UR4][R2.64] ;  /* 0x0000000402027981 */ /* 0x000ea2000c1e9900 */
[----:B0-----:R-:W-:-:S04]  /*00e0*/  IMAD.WIDE.U32 R6, R9, 0x4, R6 ;  /* 0x0000000409067825 */ /* 0x001fc800078e0006 */
[----:B--2---:R-:W-:-:S05]  /*00f0*/  FMUL R9, R2, R5 ;  /* 0x0000000502097220 */ /* 0x004fca0000400000 */
[----:B------:R-:W-:Y:S01]  /*0100*/  STG.E desc[UR4][R6.64], R9 ;  /* 0x0000000906007986 */ /* 0x000fe2000c101904 */
[----:B------:R-:W-:Y:S05]  /*0110*/  EXIT ;  /* 0x000000000000794d */ /* 0x000fea0003800000 */
.L_x_82:
        /* <DEDUP_REMOVED lines=14> */
.L_x_141:


//--------------------- .text.default_function_kernel_9 --------------------------
	.section	.text.default_function_kernel_9,"ax",@progbits
	.align	128
        .global         default_function_kernel_9
        .type           default_function_kernel_9,@function
        .size           default_function_kernel_9,(.L_x_142 - default_function_kernel_9)
        .other          default_function_kernel_9,@"STO_CUDA_ENTRY STV_DEFAULT"
default_function_kernel_9:
.text.default_function_kernel_9:
        /* <DEDUP_REMOVED lines=18> */
.L_x_83:
        /* <DEDUP_REMOVED lines=14> */
.L_x_142:


//--------------------- .text.default_function_kernel_23 --------------------------
	.section	.text.default_function_kernel_23,"ax",@progbits
	.align	128
        .global         default_function_kernel_23
        .type           default_function_kernel_23,@function
        .size           default_function_kernel_23,(.L_x_143 - default_function_kernel_23)
        .other          default_function_kernel_23,@"STO_CUDA_ENTRY STV_DEFAULT"
default_function_kernel_23:
.text.default_function_kernel_23:
[----:B------:R-:W-:Y:S01]  /*0000*/  LDC R1, c[0x0][0x37c] ;  /* 0x0000df00ff017b82 */ /* 0x000fe20000000800 */
[----:B------:R-:W0:Y:S07]  /*0010*/  S2R R0, SR_TID.X ;  /* 0x0000000000007919 */ /* 0x000e2e0000002100 */
[----:B------:R-:W0:Y:S01]  /*0020*/  LDC.64 R2, c[0x0][0x388] ;  /* 0x0000e200ff027b82 */ /* 0x000e220000000a00 */
[----:B------:R-:W1:Y:S01]  /*0030*/  LDCU.64 UR4, c[0x0][0x358] ;  /* 0x00006b00ff0477ac */ /* 0x000e620008000a00 */
[----:B0-----:R-:W-:-:S05]  /*0040*/  IMAD.WIDE.U32 R2, R0, 0x200, R2 ;  /* 0x0000020000027825 */ /* 0x001fca00078e0002 */
[----:B-1----:R-:W2:Y:S04]  /*0050*/  LDG.E.CONSTANT R6, desc[UR4][R2.64] ;  /* 0x0000000402067981 */ /* 0x002ea8000c1e9900 */
        /* <DEDUP_REMOVED lines=23> */
[----:B--2---:R-:W-:-:S03]  /*01d0*/  FMNMX3 R6, R6, -3.40282306073709652508e+38, R7, !PT ;  /* 0xff7ffffd06067876 */ /* 0x004fc60007800007 */
[----:B------:R-:W2:Y:S01]  /*01e0*/  LDG.E.CONSTANT R7, desc[UR4][R2.64+0x64] ;  /* 0x0000640402077981 */ /* 0x000ea2000c1e9900 */
[----:B---3--:R-:W-:-:S03]  /*01f0*/  FMNMX3 R6, R6, R21, R20, !PT ;  /* 0x0000001506067276 */ /* 0x008fc60007800014 */
[----:B------:R-:W3:Y:S04]  /*0200*/  LDG.E.CONSTANT R20, desc[UR4][R2.64+0x98] ;  /* 0x0000980402147981 */ /* 0x000ee8000c1e9900 */
[----:B------:R-:W3:Y:S01]  /*0210*/  LDG.E.CONSTANT R21, desc[UR4][R2.64+0x9c] ;  /* 0x00009c0402157981 */ /* 0x000ee2000c1e9900 */
[----:B----4-:R-:W-:-:S03]  /*0220*/  FMNMX3 R26, R6, R27, R26, !PT ;  /* 0x0000001b061a7276 */ /* 0x010fc6000780001a */
[----:B------:R-:W2:Y:S01]  /*0230*/  LDG.E.CONSTANT R6, desc[UR4][R2.64+0x60] ;  /* 0x0000600402067981 */ /* 0x000ea2000c1e9900 */
[----:B-----5:R-:W-:-:S03]  /*0240*/  FMNMX3 R26, R26, R8, R9, !PT ;  /* 0x000000081a1a7276 */ /* 0x020fc60007800009 */
[----:B------:R-:W4:Y:S04]  /*0250*/  LDG.E.CONSTANT R8, desc[UR4][R2.64+0x68] ;  /* 0x0000680402087981 */ /* 0x000f28000c1e9900 */
[----:B------:R-:W4:Y:S01]  /*0260*/  LDG.E.CONSTANT R9, desc[UR4][R2.64+0x6c] ;  /* 0x00006c0402097981 */ /* 0x000f22000c1e9900 */
[----:B------:R-:W-:-:S03]  /*0270*/  FMNMX3 R26, R26, R10, R11, !PT ;  /* 0x0000000a1a1a7276 */ /* 0x000fc6000780000b */
[----:B------:R-:W5:Y:S04]  /*0280*/  LDG.E.CONSTANT R10, desc[UR4][R2.64+0x70] ;  /* 0x00007004020a7981 */ /* 0x000f68000c1e9900 */
[----:B------:R-:W5:Y:S01]  /*0290*/  LDG.E.CONSTANT R11, desc[UR4][R2.64+0x74] ;  /* 0x00007404020b7981 */ /* 0x000f62000c1e9900 */
[----:B------:R-:W-:-:S03]  /*02a0*/  FMNMX3 R26, R26, R13, R12, !PT ;  /* 0x0000000d1a1a7276 */ /* 0x000fc6000780000c */
[----:B------:R-:W3:Y:S04]  /*02b0*/  LDG.E.CONSTANT R12, desc[UR4][R2.64+0x78] ;  /* 0x00007804020c7981 */ /* 0x000ee8000c1e9900 */
[----:B------:R-:W3:Y:S01]  /*02c0*/  LDG.E.CONSTANT R13, desc[UR4][R2.64+0x7c] ;  /* 0x00007c04020d7981 */ /* 0x000ee2000c1e9900 */
        /* <DEDUP_REMOVED lines=10> */
[----:B------:R-:W3:Y:S01]  /*0370*/  LDG.E.CONSTANT R5, desc[UR4][R2.64+0xa4] ;  /* 0x0000a40402057981 */ /* 0x000ee2000c1e9900 */
[----:B------:R-:W-:-:S03]  /*0380*/  FMNMX3 R24, R4, R24, R25, !PT ;  /* 0x0000001804187276 */ /* 0x000fc60007800019 */
[----:B------:R-:W3:Y:S04]  /*0390*/  LDG.E.CONSTANT R4, desc[UR4][R2.64+0xa0] ;  /* 0x0000a00402047981 */ /* 0x000ee8000c1e9900 */
[----:B------:R-:W3:Y:S01]  /*03a0*/  LDG.E.CONSTANT R25, desc[UR4][R2.64+0xac] ;  /* 0x0000ac0402197981 */ /* 0x000ee2000c1e9900 */
[----:B------:R-:W-:-:S03]  /*03b0*/  FMNMX3 R22, R24, R22, R23, !PT ;  /* 0x0000001618167276 */ /* 0x000fc60007800017 */
[----:B------:R-:W3:Y:S04]  /*03c0*/  LDG.E.CONSTANT R24, desc[UR4][R2.64+0xa8] ;  /* 0x0000a80402187981 */ /* 0x000ee8000c1e9900 */
[----:B------:R-:W3:Y:S01]  /*03d0*/  LDG.E.CONSTANT R23, desc[UR4][R2.64+0xf4] ;  /* 0x0000f40402177981 */ /* 0x000ee2000c1e9900 */
[----:B--2---:R-:W-:-:S03]  /*03e0*/  FMNMX3 R22, R22, R6, R7, !PT ;  /* 0x0000000616167276 */ /* 0x004fc60007800007 */
[----:B------:R-:W2:Y:S04]  /*03f0*/  LDG.E.CONSTANT R6, desc[UR4][R2.64+0xb0] ;  /* 0x0000b00402067981 */ /* 0x000ea8000c1e9900 */
[----:B------:R-:W2:Y:S01]  /*0400*/  LDG.E.CONSTANT R7, desc[UR4][R2.64+0xb4] ;  /* 0x0000b40402077981 */ /* 0x000ea2000c1e9900 */
[----:B----4-:R-:W-:-:S03]  /*0410*/  FMNMX3 R22, R22, R8, R9, !PT ;  /* 0x0000000816167276 */ /* 0x010fc60007800009 */
[----:B------:R-:W4:Y:S04]  /*0420*/  LDG.E.CONSTANT R8, desc[UR4][R2.64+0xb8] ;  /* 0x0000b80402087981 */ /* 0x000f28000c1e9900 */
[----:B------:R-:W4:Y:S01]  /*0430*/  LDG.E.CONSTANT R9, desc[UR4][R2.64+0xbc] ;  /* 0x0000bc0402097981 */ /* 0x000f22000c1e9900 */
[----:B-----5:R-:W-:-:S03]  /*0440*/  FMNMX3 R22, R22, R10, R11, !PT ;  /* 0x0000000a16167276 */ /* 0x020fc6000780000b */
[----:B------:R-:W5:Y:S04]  /*0450*/  LDG.E.CONSTANT R10, desc[UR4][R2.64+0xc0] ;  /* 0x0000c004020a7981 */ /* 0x000f68000c1e9900 */
[----:B------:R-:W5:Y:S01]  /*0460*/  LDG.E.CONSTANT R11, desc[UR4][R2.64+0xc4] ;  /* 0x0000c404020b7981 */ /* 0x000f62000c1e9900 */
[----:B---3--:R-:W-:-:S03]  /*0470*/  FMNMX3 R22, R22, R12, R13, !PT ;  /* 0x0000000c16167276 */ /* 0x008fc6000780000d */
        /* <DEDUP_REMOVED lines=13> */
[----:B------:R-:W3:Y:S04]  /*0550*/  LDG.E.CONSTANT R21, desc[UR4][R2.64+0xec] ;  /* 0x0000ec0402157981 */ /* 0x000ee8000c1e9900 */
[----:B------:R-:W3:Y:S01]  /*0560*/  LDG.E.CONSTANT R22, desc[UR4][R2.64+0xf0] ;  /* 0x0000f00402167981 */ /* 0x000ee2000c1e9900 */
[----:B------:R-:W-:-:S03]  /*0570*/  FMNMX3 R4, R26, R4, R5, !PT ;  /* 0x000000041a047276 */ /* 0x000fc60007800005 */
        /* <DEDUP_REMOVED lines=62> */
[----:B------:R-:W3:Y:S04]  /*0960*/  LDG.E.CONSTANT R24, desc[UR4][R2.64+0x19c] ;  /* 0x00019c0402187981 */ /* 0x000ee8000c1e9900 */
[----:B------:R-:W3:Y:S04]  /*0970*/  LDG.E.CONSTANT R23, desc[UR4][R2.64+0x1a0] ;  /* 0x0001a00402177981 */ /* 0x000ee8000c1e9900 */
[----:B------:R-:W3:Y:S01]  /*0980*/  LDG.E.CONSTANT R22, desc[UR4][R2.64+0x1a4] ;  /* 0x0001a40402167981 */ /* 0x000ee2000c1e9900 */
[----:B--2---:R-:W-:-:S03]  /*0990*/  FMNMX3 R4, R26, R5, R4, !PT ;  /* 0x000000051a047276 */ /* 0x004fc60007800004 */
[----:B------:R-:W2:Y:S01]  /*09a0*/  LDG.E.CONSTANT R5, desc[UR4][R2.64+0x1a8] ;  /* 0x0001a80402057981 */ /* 0x000ea2000c1e9900 */
[----:B----4-:R-:W-:-:S03]  /*09b0*/  FMNMX3 R6, R4, R7, R6, !PT ;  /* 0x0000000704067276 */ /* 0x010fc60007800006 */
[----:B------:R-:W2:Y:S04]  /*09c0*/  LDG.E.CONSTANT R4, desc[UR4][R2.64+0x1ac] ;  /* 0x0001ac0402047981 */ /* 0x000ea8000c1e9900 */
[----:B------:R-:W4:Y:S01]  /*09d0*/  LDG.E.CONSTANT R7, desc[UR4][R2.64+0x1b4] ;  /* 0x0001b40402077981 */ /* 0x000f22000c1e9900 */
[----:B-----5:R-:W-:-:S03]  /*09e0*/  FMNMX3 R8, R6, R9, R8, !PT ;  /* 0x0000000906087276 */ /* 0x020fc60007800008 */
[----:B------:R-:W4:Y:S04]  /*09f0*/  LDG.E.CONSTANT R6, desc[UR4][R2.64+0x1b0] ;  /* 0x0001b00402067981 */ /* 0x000f28000c1e9900 */
[----:B------:R-:W5:Y:S01]  /*0a00*/  LDG.E.CONSTANT R9, desc[UR4][R2.64+0x1b8] ;  /* 0x0001b80402097981 */ /* 0x000f62000c1e9900 */
[----:B---3--:R-:W-:-:S03]  /*0a10*/  FMNMX3 R10, R8, R10, R11, !PT ;  /* 0x0000000a080a7276 */ /* 0x008fc6000780000b */
[----:B------:R-:W5:Y:S04]  /*0a20*/  LDG.E.CONSTANT R8, desc[UR4][R2.64+0x1bc] ;  /* 0x0001bc0402087981 */ /* 0x000f68000c1e9900 */
        /* <DEDUP_REMOVED lines=23> */
[----:B--2---:R-:W-:-:S04]  /*0ba0*/  FMNMX3 R4, R26, R5, R4, !PT ;  /* 0x000000051a047276 */ /* 0x004fc80007800004 */
[----:B----4-:R-:W-:-:S04]  /*0bb0*/  FMNMX3 R4, R4, R6, R7, !PT ;  /* 0x0000000604047276 */ /* 0x010fc80007800007 */
[----:B-----5:R-:W-:-:S04]  /*0bc0*/  FMNMX3 R4, R4, R9, R8, !PT ;  /* 0x0000000904047276 */ /* 0x020fc80007800008 */
[----:B---3--:R-:W-:Y:S02]  /*0bd0*/  FMNMX3 R10, R4, R11, R10, !PT ;  /* 0x0000000b040a7276 */ /* 0x008fe4000780000a */
[----:B------:R-:W0:Y:S02]  /*0be0*/  LDC.64 R4, c[0x0][0x380] ;  /* 0x0000e000ff047b82 */ /* 0x000e240000000a00 */
[----:B------:R-:W-:-:S04]  /*0bf0*/  FMNMX3 R10, R10, R12, R13, !PT ;  /* 0x0000000c0a0a7276 */ /* 0x000fc8000780000d */
[----:B------:R-:W-:-:S04]  /*0c00*/  FMNMX3 R10, R10, R15, R14, !PT ;  /* 0x0000000f0a0a7276 */ /* 0x000fc8000780000e */
[----:B------:R-:W-:-:S04]  /*0c10*/  FMNMX3 R10, R10, R17, R16, !PT ;  /* 0x000000110a0a7276 */ /* 0x000fc80007800010 */
[----:B------:R-:W-:-:S04]  /*0c20*/  FMNMX3 R10, R10, R19, R18, !PT ;  /* 0x000000130a0a7276 */ /* 0x000fc80007800012 */
[----:B------:R-:W-:Y:S01]  /*0c30*/  FMNMX3 R10, R10, R20, R21, !PT ;  /* 0x000000140a0a7276 */ /* 0x000fe20007800015 */
[----:B0-----:R-:W-:-:S03]  /*0c40*/  IMAD.WIDE.U32 R4, R0, 0x4, R4 ;  /* 0x0000000400047825 */ /* 0x001fc600078e0004 */
[----:B------:R-:W-:-:S04]  /*0c50*/  FMNMX3 R10, R10, R25, R24, !PT ;  /* 0x000000190a0a7276 */ /* 0x000fc80007800018 */
[----:B------:R-:W-:-:S05]  /*0c60*/  FMNMX3 R23, R10, R23, R22, !PT ;  /* 0x000000170a177276 */ /* 0x000fca0007800016 */
[----:B------:R-:W-:Y:S01]  /*0c70*/  STG.E desc[UR4][R4.64], R23 ;  /* 0x0000001704007986 */ /* 0x000fe2000c101904 */
[----:B------:R-:W-:Y:S05]  /*0c80*/  EXIT ;  /* 0x000000000000794d */ /* 0x000fea0003800000 */
.L_x_84:
        /* <DEDUP_REMOVED lines=15> */
.L_x_143:


//--------------------- .text.default_function_kernel_19 --------------------------
	.section	.text.default_function_kernel_19,"ax",@progbits
	.align	128
        .global         default_function_kernel_19
        .type           default_function_kernel_19,@function
        .size           default_function_kernel_19,(.L_x_144 - default_function_kernel_19)
        .other          default_function_kernel_19,@"STO_CUDA_ENTRY STV_DEFAULT"
default_function_kernel_19:
.text.default_function_kernel_19:
[----:B------:R-:W-:Y:S01]  /*0000*/  LDC R1, c[0x0][0x37c] ;  /* 0x0000df00ff017b82 */ /* 0x000fe20000000800 */
[----:B------:R-:W0:Y:S07]  /*0010*/  S2R R11, SR_TID.X ;  /* 0x00000000000b7919 */ /* 0x000e2e0000002100 */
[----:B------:R-:W1:Y:S01]  /*0020*/  S2UR UR6, SR_CTAID.X ;  /* 0x00000000000679c3 */ /* 0x000e620000002500 */
[----:B------:R-:W2:Y:S01]  /*0030*/  LDCU.64 UR4, c[0x0][0x358] ;  /* 0x00006b00ff0477ac */ /* 0x000ea20008000a00 */
[----:B0-----:R-:W-:-:S02]  /*0040*/  LOP3.LUT P0, RZ, R11, 0x20, RZ, 0xc0, !PT ;  /* 0x000000200bff7812 */ /* 0x001fc4000780c0ff */
[----:B------:R-:W-:-:S04]  /*0050*/  SHF.R.U32.HI R0, RZ, 0x1, R11 ;  /* 0x00000001ff007819 */ /* 0x000fc8000001160b */
[----:B------:R-:W-:-:S07]  /*0060*/  LOP3.LUT R0, R0, 0x1e0, RZ, 0xc0, !PT ;  /* 0x000001e000007812 */ /* 0x000fce00078ec0ff */
[----:B------:R-:W0:Y:S01]  /*0070*/  @P0 LDC.64 R2, c[0x0][0x388] ;  /* 0x0000e200ff020b82 */ /* 0x000e220000000a00 */
[----:B------:R-:W-:Y:S01]  /*0080*/  @P0 LOP3.LUT R4, R11, 0x3f, RZ, 0xc0, !PT ;  /* 0x0000003f0b040812 */ /* 0x000fe200078ec0ff */
[----:B-1----:R-:W-:-:S04]  /*0090*/  @P0 IMAD.U32 R13, RZ, RZ, UR6 ;  /* 0x00000006ff0d0e24 */ /* 0x002fc8000f8e00ff */
[----:B------:R-:W-:-:S05]  /*00a0*/  @P0 IMAD R5, R13, 0x200, R4 ;  /* 0x000002000d050824 */ /* 0x000fca00078e0204 */
[----:B------:R-:W-:-:S05]  /*00b0*/  @P0 IADD3 R5, PT, PT, R0, R5, RZ ;  /* 0x0000000500050210 */ /* 0x000fca0007ffe0ff */
[----:B0-----:R-:W-:Y:S02]  /*00c0*/  @P0 IMAD.WIDE.U32 R2, R5, 0x4, R2 ;  /* 0x0000000405020825 */ /* 0x001fe400078e0002 */
[----:B------:R-:W0:Y:S03]  /*00d0*/  @!P0 LDC.64 R4, c[0x0][0x390] ;  /* 0x0000e400ff048b82 */ /* 0x000e260000000a00 */
[----:B--2---:R1:W2:Y:S01]  /*00e0*/  @P0 LDG.E.CONSTANT R9, desc[UR4][R2.64+-0x80] ;  /* 0xffff800402090981 */ /* 0x0042a2000c1e9900 */
[----:B------:R-:W-:Y:S01]  /*00f0*/  @!P0 IMAD.U32 R13, RZ, RZ, UR6 ;  /* 0x00000006ff0d8e24 */ /* 0x000fe2000f8e00ff */
[----:B------:R-:W-:-:S04]  /*0100*/  @!P0 LOP3.LUT R6, R11, 0x1f, RZ, 0xc0, !PT ;  /* 0x0000001f0b068812 */ /* 0x000fc800078ec0ff */
[----:B------:R-:W-:-:S05]  /*0110*/  @!P0 LEA R7, R13, R6, 0x9 ;  /* 0x000000060d078211 */ /* 0x000fca00078e48ff */
[----:B------:R-:W-:-:S04]  /*0120*/  @!P0 IMAD.IADD R7, R0, 0x1, R7 ;  /* 0x0000000100078824 */ /* 0x000fc800078e0207 */
[----:B0-----:R-:W-:Y:S02]  /*0130*/  @!P0 IMAD.WIDE.U32 R4, R7, 0x4, R4 ;  /* 0x0000000407048825 */ /* 0x001fe400078e0004 */
[----:B------:R-:W1:Y:S03]  /*0140*/  LDC.64 R6, c[0x0][0x380] ;  /* 0x0000e000ff067b82 */ /* 0x000e660000000a00 */
[----:B------:R-:W2:Y:S01]  /*0150*/  @!P0 LDG.E.CONSTANT R9, desc[UR4][R4.64] ;  /* 0x0000000404098981 */ /* 0x000ea2000c1e9900 */
[----:B------:R-:W-:-:S04]  /*0160*/  SHF.L.U32 R0, R13, 0xa, RZ ;  /* 0x0000000a0d007819 */ /* 0x000fc800000006ff */
[----:B------:R-:W-:-:S05]  /*0170*/  LOP3.LUT R11, R0, R11, RZ, 0xfc, !PT ;  /* 0x0000000b000b7212 */ /* 0x000fca00078efcff */
[----:B-1----:R-:W-:-:S05]  /*0180*/  IMAD.WIDE.U32 R2, R11, 0x4, R6 ;  /* 0x000000040b027825 */ /* 0x002fca00078e0006 */
[----:B--2---:R-:W-:Y:S01]  /*0190*/  STG.E desc[UR4][R2.64], R9 ;  /* 0x0000000902007986 */ /* 0x004fe2000c101904 */
[----:B------:R-:W-:Y:S05]  /*01a0*/  EXIT ;  /* 0x000000000000794d */ /* 0x000fea0003800000 */
.L_x_85:
        /* <DEDUP_REMOVED lines=13> */
.L_x_144:


//--------------------- .text.default_function_kernel_11 --------------------------
	.section	.text.default_function_kernel_11,"ax",@progbits
	.align	128
        .global         default_function_kernel_11
        .type           default_function_kernel_11,@function
        .size           default_function_kernel_11,(.L_x_145 - default_function_kernel_11)
        .other          default_function_kernel_11,@"STO_CUDA_ENTRY STV_DEFAULT"
default_function_kernel_11:
.text.default_function_kernel_11:
        /* <DEDUP_REMOVED lines=27> */
.L_x_86:
        /* <DEDUP_REMOVED lines=13> */
.L_x_145:


//--------------------- .text.default_function_kernel_2 --------------------------
	.section	.text.default_function_kernel_2,"ax",@progbits
	.align	128
        .global         default_function_kernel_2
        .type           default_function_kernel_2,@function
        .size           default_function_kernel_2,(.L_x_146 - default_function_kernel_2)
        .other          default_function_kernel_2,@"STO_CUDA_ENTRY STV_DEFAULT"
default_function_kernel_2:
.text.default_function_kernel_2:
        /* <DEDUP_REMOVED lines=14> */
.L_x_87:
        /* <DEDUP_REMOVED lines=10> */
.L_x_146:


//--------------------- .text.default_function_kernel_40 --------------------------
	.section	.text.default_function_kernel_40,"ax",@progbits
	.align	128
        .global         default_function_kernel_40
        .type           default_function_kernel_40,@function
        .size           default_function_kernel_40,(.L_x_147 - default_function_kernel_40)
        .other          default_function_kernel_40,@"STO_CUDA_ENTRY STV_DEFAULT"
default_function_kernel_40:
.text.default_function_kernel_40:
        /* <DEDUP_REMOVED lines=20> */
.L_x_88:
        /* <DEDUP_REMOVED lines=12> */
.L_x_147:


//--------------------- .text.default_function_kernel_15 --------------------------
	.section	.text.default_function_kernel_15,"ax",@progbits
	.align	128
        .global         default_function_kernel_15
        .type           default_function_kernel_15,@function
        .size           default_function_kernel_15,(.L_x_148 - default_function_kernel_15)
        .other          default_function_kernel_15,@"STO_CUDA_ENTRY STV_DEFAULT"
default_function_kernel_15:
.text.default_function_kernel_15:
        /* <DEDUP_REMOVED lines=21> */
.L_x_89:
        /* <DEDUP_REMOVED lines=11> */
.L_x_148:


//--------------------- .text.default_function_kernel --------------------------
	.section	.text.default_function_kernel,"ax",@progbits
	.align	128
        .global         default_function_kernel
        .type           default_function_kernel,@function
        .size           default_function_kernel,(.L_x_149 - default_function_kernel)
        .other          default_function_kernel,@"STO_CUDA_ENTRY STV_DEFAULT"
default_function_kernel:
.text.default_function_kernel:
        /* <DEDUP_REMOVED lines=13> */
.L_x_90:
        /* <DEDUP_REMOVED lines=11> */
.L_x_149:


//--------------------- .text.default_function_kernel_8 --------------------------
	.section	.text.default_function_kernel_8,"ax",@progbits
	.align	128
        .global         default_function_kernel_8
        .type           default_function_kernel_8,@function
        .size           default_function_kernel_8,(.L_x_150 - default_function_kernel_8)
        .other          default_function_kernel_8,@"STO_CUDA_ENTRY STV_DEFAULT"
default_function_kernel_8:
.text.default_function_kernel_8:
        /* <DEDUP_REMOVED lines=18> */
.L_x_91:
        /* <DEDUP_REMOVED lines=14> */
.L_x_150:


//--------------------- .text.default_function_kernel_28 --------------------------
	.section	.text.default_function_kernel_28,"ax",@progbits
	.align	128
        .global         default_function_kernel_28
        .type           default_function_kernel_28,@function
        .size           default_function_kernel_28,(.L_x_151 - default_function_kernel_28)
        .other          default_function_kernel_28,@"STO_CUDA_ENTRY STV_DEFAULT"
default_function_kernel_28:
.text.default_function_kernel_28:
        /* <DEDUP_REMOVED lines=21> */
.L_x_92:
        /* <DEDUP_REMOVED lines=11> */
.L_x_151:


//--------------------- .text.default_function_kernel_39 --------------------------
	.section	.text.default_function_kernel_39,"ax",@progbits
	.align	128
        .global         default_function_kernel_39
        .type           default_function_kernel_39,@function
        .size           default_function_kernel_39,(.L_x_109 - default_function_kernel_39)
        .other          default_function_kernel_39,@"STO_CUDA_ENTRY STV_DEFAULT"
default_function_kernel_39:
.text.default_function_kernel_39:
        /* <DEDUP_REMOVED lines=11> */
[----:B------:R-:W-:-:S05]  /*00b0*/  LOP3.LUT R3, R3, UR4, RZ, 0xfc, !PT ;  /* 0x0000000403037c12 */ /* 0x000fca000f8efcff */
[----:B0-----:R-:W-:-:S06]  /*00c0*/  IMAD.WIDE.U32 R4, R3, 0x4, R4 ;  /* 0x0000000403047825 */ /* 0x001fcc00078e0004 */
[----:B-1----:R-:W2:Y:S01]  /*00d0*/  LDG.E.CONSTANT R4, desc[UR6][R4.64] ;  /* 0x0000000604047981 */ /* 0x002ea2000c1e9900 */
[----:B------:R-:W-:Y:S01]  /*00e0*/  BSSY.RECONVERGENT B0, `(.L_x_93) ;  /* 0x0000013000007945 */ /* 0x000fe20003800200 */
[----:B--2---:R-:W-:-:S04]  /*00f0*/  FADD R0, RZ, -R4 ;  /* 0x80000004ff007221 */ /* 0x004fc80000000000 */
[----:B------:R-:W-:-:S05]  /*0100*/  FMUL R0, R0, 1.4426950216293334961 ;  /* 0x3fb8aa3b00007820 */ /* 0x000fca0000400000 */
[----:B------:R-:W-:-:S13]  /*0110*/  FSETP.GEU.AND P0, PT, R0, -126, PT ;  /* 0xc2fc00000000780b */ /* 0x000fda0003f0e000 */
[----:B------:R-:W-:-:S04]  /*0120*/  @!P0 FMUL R0, R0, 0.5 ;  /* 0x3f00000000008820 */ /* 0x000fc80000400000 */
[----:B------:R-:W0:Y:S02]  /*0130*/  MUFU.EX2 R2, R0 ;  /* 0x0000000000027308 */ /* 0x000e240000000800 */
[----:B0-----:R-:W-:-:S04]  /*0140*/  @!P0 FMUL R2, R2, R2 ;  /* 0x0000000202028220 */ /* 0x001fc80000400000 */
[----:B------:R-:W-:-:S04]  /*0150*/  FADD R0, R2, 1 ;  /* 0x3f80000002007421 */ /* 0x000fc80000000000 */
[----:B------:R-:W-:-:S05]  /*0160*/  VIADD R2, R0, 0x1800000 ;  /* 0x0180000000027836 */ /* 0x000fca0000000000 */
[----:B------:R-:W-:-:S04]  /*0170*/  LOP3.LUT R2, R2, 0x7f800000, RZ, 0xc0, !PT ;  /* 0x7f80000002027812 */ /* 0x000fc800078ec0ff */
[----:B------:R-:W-:-:S13]  /*0180*/  ISETP.GT.U32.AND P0, PT, R2, 0x1ffffff, PT ;  /* 0x01ffffff0200780c */ /* 0x000fda0003f04070 */
[----:B------:R-:W-:Y:S05]  /*0190*/  @P0 BRA `(.L_x_94) ;  /* 0x00000000000c0947 */ /* 0x000fea0003800000 */
[----:B------:R-:W-:-:S07]  /*01a0*/  MOV R4, 0x1c0 ;  /* 0x000001c000047802 */ /* 0x000fce0000000f00 */
[----:B------:R-:W-:Y:S05]  /*01b0*/  CALL.REL.NOINC `($__internal_5_$__cuda_sm20_rcp_rn_f32_slowpath) ;  /* 0x0000000000287944 */ /* 0x000fea0003c00000 */
[----:B------:R-:W-:Y:S05]  /*01c0*/  BRA `(.L_x_95) ;  /* 0x0000000000107947 */ /* 0x000fea0003800000 */
.L_x_94:
[----:B------:R-:W0:Y:S02]  /*01d0*/  MUFU.RCP R7, R0 ;  /* 0x0000000000077308 */ /* 0x000e240000001000 */
[----:B0-----:R-:W-:-:S04]  /*01e0*/  FFMA R2, R0, R7, -1 ;  /* 0xbf80000000027423 */ /* 0x001fc80000000007 */
[----:B------:R-:W-:-:S04]  /*01f0*/  FADD.FTZ R2, -R2, -RZ ;  /* 0x800000ff02027221 */ /* 0x000fc80000010100 */
[----:B------:R-:W-:-:S07]  /*0200*/  FFMA R7, R7, R2, R7 ;  /* 0x0000000207077223 */ /* 0x000fce0000000007 */
.L_x_95:
[----:B------:R-:W-:Y:S05]  /*0210*/  BSYNC.RECONVERGENT B0 ;  /* 0x0000000000007941 */ /* 0x000fea0003800200 */
.L_x_93:
[----:B------:R-:W0:Y:S02]  /*0220*/  LDC.64 R4, c[0x0][0x380] ;  /* 0x0000e000ff047b82 */ /* 0x000e240000000a00 */
[----:B0-----:R-:W-:-:S05]  /*0230*/  IMAD.WIDE.U32 R2, R3, 0x4, R4 ;  /* 0x0000000403027825 */ /* 0x001fca00078e0004 */
[----:B------:R-:W-:Y:S01]  /*0240*/  STG.E desc[UR6][R2.64], R7 ;  /* 0x0000000702007986 */ /* 0x000fe2000c101906 */
[----:B------:R-:W-:Y:S05]  /*0250*/  EXIT ;  /* 0x000000000000794d */ /* 0x000fea0003800000 */
        .weak           $__internal_5_$__cuda_sm20_rcp_rn_f32_slowpath
        .type           $__internal_5_$__cuda_sm20_rcp_rn_f32_slowpath,@function
        .size           $__internal_5_$__cuda_sm20_rcp_rn_f32_slowpath,(.L_x_109 - $__internal_5_$__cuda_sm20_rcp_rn_f32_slowpath)
$__internal_5_$__cuda_sm20_rcp_rn_f32_slowpath:
        /* <DEDUP_REMOVED lines=15> */
.L_x_97:
[----:B------:R-:W-:-:S05]  /*0350*/  VIADD R5, R2, 0xffffff03 ;  /* 0xffffff0302057836 */ /* 0x000fca0000000000 */
        /* <DEDUP_REMOVED lines=28> */
[----:B------:R-:W-:-:S04]  /*0520*/  @!P0 VIADD R5, R5, 0x1 ;  /* 0x0000000105058836 */ /* 0x000fc80000000000 */
[----:B------:R-:W-:-:S05]  /*0530*/  @!P1 IMAD.SHL.U32 R5, R5, 0x2, RZ ;  /* 0x0000000205059824 */ /* 0x000fca00078e00ff */
[----:B------:R-:W-:Y:S01]  /*0540*/  LOP3.LUT R5, R5, 0x80000000, R0, 0xf8, !PT ;  /* 0x8000000005057812 */ /* 0x000fe200078ef800 */
[----:B------:R-:W-:Y:S06]  /*0550*/  BRA `(.L_x_98) ;  /* 0x0000000000047947 */ /* 0x000fec0003800000 */
.L_x_99:
[----:B------:R0:W1:Y:S02]  /*0560*/  MUFU.RCP R5, R0 ;  /* 0x0000000000057308 */ /* 0x0000640000001000 */
.L_x_98:
[----:B------:R-:W-:Y:S05]  /*0570*/  BSYNC.RECONVERGENT B1 ;  /* 0x0000000000017941 */ /* 0x000fea0003800200 */
.L_x_96:
[----:B-1----:R-:W-:Y:S01]  /*0580*/  MOV R7, R5 ;  /* 0x0000000500077202 */ /* 0x002fe20000000f00 */
[----:B------:R-:W-:-:S04]  /*0590*/  IMAD.MOV.U32 R5, RZ, RZ, 0x0 ;  /* 0x00000000ff057424 */ /* 0x000fc800078e00ff */
[----:B0-----:R-:W-:Y:S05]  /*05a0*/  RET.REL.NODEC R4 `(default_function_kernel_39) ;  /* 0xfffffff804947950 */ /* 0x001fea0003c3ffff */
.L_x_100:
        /* <DEDUP_REMOVED lines=13> */
.L_x_109:


//--------------------- .text.default_function_kernel_22 --------------------------
	.section	.text.default_function_kernel_22,"ax",@progbits
	.align	128
        .global         default_function_kernel_22
        .type           default_function_kernel_22,@function
        .size           default_function_kernel_22,(.L_x_153 - default_function_kernel_22)
        .other          default_function_kernel_22,@"STO_CUDA_ENTRY STV_DEFAULT"
default_function_kernel_22:
.text.default_function_kernel_22:
[----:B------:R-:W-:Y:S01]  /*0000*/  LDC R1, c[0x0][0x37c] ;  /* 0x0000df00ff017b82 */ /* 0x000fe20000000800 */
[----:B------:R-:W0:Y:S01]  /*0010*/  S2R R7, SR_CTAID.X ;  /* 0x0000000000077919 */ /* 0x000e220000002500 */
[----:B------:R-:W1:Y:S01]  /*0020*/  LDCU.64 UR6, c[0x0][0x380] ;  /* 0x00007000ff0677ac */ /* 0x000e620008000a00 */
[----:B------:R-:W2:Y:S01]  /*0030*/  S2R R6, SR_TID.X ;  /* 0x0000000000067919 */ /* 0x000ea20000002100 */
[----:B------:R-:W3:Y:S01]  /*0040*/  LDCU.64 UR8, c[0x0][0x390] ;  /* 0x00007200ff0877ac */ /* 0x000ee20008000a00 */
[----:B------:R-:W4:Y:S01]  /*0050*/  LDCU.64 UR4, c[0x0][0x358] ;  /* 0x00006b00ff0477ac */ /* 0x000f220008000a00 */
[----:B0-----:R-:W-:Y:S01]  /*0060*/  SHF.R.U32.HI R0, RZ, 0x4, R7 ;  /* 0x00000004ff007819 */ /* 0x001fe20000011607 */
[----:B------:R-:W-:Y:S01]  /*0070*/  IMAD.WIDE.U32 R2, R7, 0x800, RZ ;  /* 0x0000080007027825 */ /* 0x000fe200078e00ff */
[----:B--2---:R-:W-:Y:S02]  /*0080*/  LOP3.LUT R8, R6, 0x7f, RZ, 0xc0, !PT ;  /* 0x0000007f06087812 */ /* 0x004fe400078ec0ff */
[----:B------:R-:W-:-:S02]  /*0090*/  LOP3.LUT R0, R0, 0x3ffff, RZ, 0xc0, !PT ;  /* 0x0003ffff00007812 */ /* 0x000fc400078ec0ff */
[----:B------:R-:W-:Y:S01]  /*00a0*/  SHF.L.U32 R11, R6, 0x1, RZ ;  /* 0x00000001060b7819 */ /* 0x000fe200000006ff */
[----:B------:R-:W-:-:S03]  /*00b0*/  IMAD.WIDE.U32 R8, R8, 0x100, RZ ;  /* 0x0000010008087825 */ /* 0x000fc600078e00ff */
[----:B------:R-:W-:Y:S01]  /*00c0*/  LOP3.LUT R11, R2, 0x700, R11, 0xf8, !PT ;  /* 0x00000700020b7812 */ /* 0x000fe200078ef80b */
[----:B------:R-:W-:-:S03]  /*00d0*/  IMAD.WIDE.U32 R4, R0, 0x8000, RZ ;  /* 0x0000800000047825 */ /* 0x000fc600078e00ff */
[----:B-1----:R-:W-:Y:S02]  /*00e0*/  IADD3 R2, P0, PT, R11, UR6, RZ ;  /* 0x000000060b027c10 */ /* 0x002fe4000ff1e0ff */
[----:B------:R-:W-:Y:S02]  /*00f0*/  LOP3.LUT R4, R4, R8, RZ, 0xfc, !PT ;  /* 0x0000000804047212 */ /* 0x000fe400078efcff */
[----:B------:R-:W-:Y:S02]  /*0100*/  LOP3.LUT R5, R5, R9, RZ, 0xfc, !PT ;  /* 0x0000000905057212 */ /* 0x000fe400078efcff */
[----:B---3--:R-:W-:Y:S02]  /*0110*/  IADD3 R4, P1, PT, R4, UR8, RZ ;  /* 0x0000000804047c10 */ /* 0x008fe4000ff3e0ff */
[----:B------:R-:W-:Y:S02]  /*0120*/  IADD3.X R3, PT, PT, R3, UR7, RZ, P0, !PT ;  /* 0x0000000703037c10 */ /* 0x000fe400087fe4ff */
[----:B------:R-:W-:-:S03]  /*0130*/  IADD3.X R5, PT, PT, R5, UR9, RZ, P1, !PT ;  /* 0x0000000905057c10 */ /* 0x000fc60008ffe4ff */
[----:B----4-:R-:W2:Y:S04]  /*0140*/  LDG.E.CONSTANT R0, desc[UR4][R2.64] ;  /* 0x0000000402007981 */ /* 0x010ea8000c1e9900 */
        /* <DEDUP_REMOVED lines=21> */
[----:B--2---:R-:W-:-:S03]  /*02a0*/  FFMA R0, R0, R9, RZ ;  /* 0x0000000900007223 */ /* 0x004fc600000000ff */
[----:B------:R-:W2:Y:S01]  /*02b0*/  LDG.E.CONSTANT R9, desc[UR4][R4.64+0x28] ;  /* 0x0000280404097981 */ /* 0x000ea2000c1e9900 */
[----:B---3--:R-:W-:-:S03]  /*02c0*/  FFMA R0, R27, R8, R0 ;  /* 0x000000081b007223 */ /* 0x008fc60000000000 */
[----:B------:R-:W2:Y:S01]  /*02d0*/  LDG.E.CONSTANT R8, desc[UR4][R2.64+0x28] ;  /* 0x0000280402087981 */ /* 0x000ea2000c1e9900 */
[----:B----4-:R-:W-:-:S03]  /*02e0*/  FFMA R27, R21, R18, R0 ;  /* 0x00000012151b7223 */ /* 0x010fc60000000000 */
[----:B------:R-:W3:Y:S04]  /*02f0*/  LDG.E.CONSTANT R18, desc[UR4][R2.64+0x2c] ;  /* 0x00002c0402127981 */ /* 0x000ee8000c1e9900 */
[----:B------:R-:W3:Y:S01]  /*0300*/  LDG.E.CONSTANT R21, desc[UR4][R4.64+0x2c] ;  /* 0x00002c0404157981 */ /* 0x000ee2000c1e9900 */
[----:B-----5:R-:W-:-:S03]  /*0310*/  FFMA R27, R22, R25, R27 ;  /* 0x00000019161b7223 */ /* 0x020fc6000000001b */
[----:B------:R-:W4:Y:S04]  /*0320*/  LDG.E.CONSTANT R22, desc[UR4][R2.64+0x30] ;  /* 0x0000300402167981 */ /* 0x000f28000c1e9900 */
[----:B------:R-:W4:Y:S01]  /*0330*/  LDG.E.CONSTANT R25, desc[UR4][R4.64+0x30] ;  /* 0x0000300404197981 */ /* 0x000f22000c1e9900 */
        /* <DEDUP_REMOVED lines=18> */
[----:B--2---:R-:W-:-:S03]  /*0460*/  FFMA R27, R8, R9, R27 ;  /* 0x00000009081b7223 */ /* 0x004fc6000000001b */
[----:B------:R-:W2:Y:S04]  /*0470*/  LDG.E.CONSTANT R8, desc[UR4][R2.64+0x4c] ;  /* 0x00004c0402087981 */ /* 0x000ea8000c1e9900 */
        /* <DEDUP_REMOVED lines=126> */
[----:B------:R-:W5:Y:S04]  /*0c60*/  LDG.E.CONSTANT R24, desc[UR4][R4.64+0xf4] ;  /* 0x0000f40404187981 */ /* 0x000f68000c1e9900 */
[----:B------:R-:W5:Y:S04]  /*0c70*/  LDG.E.CONSTANT R14, desc[UR4][R2.64+0xf8] ;  /* 0x0000f804020e7981 */ /* 0x000f68000c1e9900 */
[----:B------:R-:W5:Y:S01]  /*0c80*/  LDG.E.CONSTANT R27, desc[UR4][R4.64+0xfc] ;  /* 0x0000fc04041b7981 */ /* 0x000f62000c1e9900 */
[----:B------:R-:W-:-:S04]  /*0c90*/  FFMA R13, R13, R12, R28 ;  /* 0x0000000c0d0d7223 */ /* 0x000fc8000000001c */
[----:B------:R-:W-:Y:S01]  /*0ca0*/  FFMA R11, R10, R11, R13 ;  /* 0x0000000b0a0b7223 */ /* 0x000fe2000000000d */
[----:B------:R-:W-:-:S04]  /*0cb0*/  SHF.L.U32 R7, R7, 0xa, RZ ;  /* 0x0000000a07077819 */ /* 0x000fc800000006ff */
[----:B------:R-:W-:Y:S01]  /*0cc0*/  LOP3.LUT R7, R7, R6, RZ, 0xfc, !PT ;  /* 0x0000000607077212 */ /* 0x000fe200078efcff */
[----:B--2---:R-:W-:-:S04]  /*0cd0*/  FFMA R9, R8, R9, R11 ;  /* 0x0000000908097223 */ /* 0x004fc8000000000b */
[----:B---3--:R-:W-:Y:S02]  /*0ce0*/  FFMA R18, R18, R21, R9 ;  /* 0x0000001512127223 */ /* 0x008fe40000000009 */
[----:B------:R-:W0:Y:S02]  /*0cf0*/  LDC.64 R8, c[0x0][0x388] ;  /* 0x0000e200ff087b82 */ /* 0x000e240000000a00 */
[----:B----4-:R-:W-:-:S04]  /*0d00*/  FFMA R25, R25, R22, R18 ;  /* 0x0000001619197223 */ /* 0x010fc80000000012 */
[----:B-----5:R-:W-:-:S04]  /*0d10*/  FFMA R23, R20, R23, R25 ;  /* 0x0000001714177223 */ /* 0x020fc80000000019 */
[----:B------:R-:W-:-:S04]  /*0d20*/  FFMA R19, R16, R19, R23 ;  /* 0x0000001310137223 */ /* 0x000fc80000000017 */
[----:B------:R-:W-:-:S04]  /*0d30*/  FFMA R0, R0, R17, R19 ;  /* 0x0000001100007223 */ /* 0x000fc80000000013 */
[----:B------:R-:W-:-:S04]  /*0d40*/  FFMA R15, R15, R24, R0 ;  /* 0x000000180f0f7223 */ /* 0x000fc80000000000 */
[----:B------:R-:W-:Y:S01]  /*0d50*/  FFMA R15, R14, R29, R15 ;  /* 0x0000001d0e0f7223 */ /* 0x000fe2000000000f */
[----:B0-----:R-:W-:-:S04]  /*0d60*/  IMAD.WIDE.U32 R8, R7, 0x4, R8 ;  /* 0x0000000407087825 */ /* 0x001fc800078e0008 */
[----:B------:R-:W-:-:S05]  /*0d70*/  FFMA R15, R26, R27, R15 ;  /* 0x0000001b1a0f7223 */ /* 0x000fca000000000f */
[----:B------:R-:W-:Y:S01]  /*0d80*/  STG.E desc[UR4][R8.64], R15 ;  /* 0x0000000f08007986 */ /* 0x000fe2000c101904 */
[----:B------:R-:W-:Y:S05]  /*0d90*/  EXIT ;  /* 0x000000000000794d */ /* 0x000fea0003800000 */
.L_x_101:
        /* <DEDUP_REMOVED lines=14> */
.L_x_153:


//--------------------- .text.default_function_kernel_37 --------------------------
	.section	.text.default_function_kernel_37,"ax",@progbits
	.align	128
        .global         default_function_kernel_37
        .type           default_function_kernel_37,@function
        .size           default_function_kernel_37,(.L_x_154 - default_function_kernel_37)
        .other          default_function_kernel_37,@"STO_CUDA_ENTRY STV_DEFAULT"
default_function_kernel_37:
.text.default_function_kernel_37:
        /* <DEDUP_REMOVED lines=13> */
.L_x_102:
        /* <DEDUP_REMOVED lines=11> */
.L_x_154:


//--------------------- .text.default_function_kernel_13 --------------------------
	.section	.text.default_function_kernel_13,"ax",@progbits
	.align	128
        .global         default_function_kernel_13
        .type           default_function_kernel_13,@function
        .size           default_function_kernel_13,(.L_x_155 - default_function_kernel_13)
        .other          default_function_kernel_13,@"STO_CUDA_ENTRY STV_DEFAULT"
default_function_kernel_13:
.text.default_function_kernel_13:
        /* <DEDUP_REMOVED lines=15> */
.L_x_103:
        /* <DEDUP_REMOVED lines=9> */
.L_x_155:


//--------------------- .nv.shared.reserved.0     --------------------------
	.section	.nv.shared.reserved.0,"aw",@nobits
	.weak		__nv_reservedSMEM_offset_0_alias
	.size		__nv_reservedSMEM_offset_0_alias, 0, 64
	.other		__nv_reservedSMEM_offset_0_alias,@"STO_CUDA_RESERVED_SHARED STV_DEFAULT"
__nv_reservedSMEM_offset_0_alias:
	.zero		0
	.zero		64


//--------------------- .nv.constant0.default_function_kernel_36 --------------------------
	.section	.nv.constant0.default_function_kernel_36,"a",@progbits
	.sectionflags	@""
	.align	4
.nv.constant0.default_function_kernel_36:
	.zero		920


//--------------------- .nv.constant0.default_function_kernel_42 --------------------------
	.section	.nv.constant0.default_function_kernel_42,"a",@progbits
	.sectionflags	@""
	.align	4
.nv.constant0.default_function_kernel_42:
	.zero		912


//--------------------- .nv.constant0.default_function_kernel_38 --------------------------
	.section	.nv.constant0.default_function_kernel_38,"a",@progbits
	.sectionflags	@""
	.align	4
.nv.constant0.default_function_kernel_38:
	.zero		920


//--------------------- .nv.constant0.default_function_kernel_41 --------------------------
	.section	.nv.constant0.default_function_kernel_41,"a",@progbits
	.sectionflags	@""
	.align	4
.nv.constant0.default_function_kernel_41:
	.zero		920


//--------------------- .nv.constant0.default_function_kernel_44 --------------------------
	.section	.nv.constant0.default_function_kernel_44,"a",@progbits
	.sectionflags	@""
	.align	4
.nv.constant0.default_function_kernel_44:
	.zero		912


//--------------------- .nv.constant0.default_function_kernel_26 --------------------------
	.section	.nv.constant0.default_function_kernel_26,"a",@progbits
	.sectionflags	@""
	.align	4
.nv.constant0.default_function_kernel_26:
	.zero		912


//--------------------- .nv.constant0.default_function_kernel_34 --------------------------
	.section	.nv.constant0.default_function_kernel_34,"a",@progbits
	.sectionflags	@""
	.align	4
.nv.constant0.default_function_kernel_34:
	.zero		912


//--------------------- .nv.constant0.default_function_kernel_27 --------------------------
	.section	.nv.constant0.default_function_kernel_27,"a",@progbits
	.sectionflags	@""
	.align	4
.nv.constant0.default_function_kernel_27:
	.zero		920


//--------------------- .nv.constant0.default_function_kernel_35 --------------------------
	.section	.nv.constant0.default_function_kernel_35,"a",@progbits
	.sectionflags	@""
	.align	4
.nv.constant0.default_function_kernel_35:
	.zero		912


//--------------------- .nv.constant0.default_function_kernel_21 --------------------------
	.section	.nv.constant0.default_function_kernel_21,"a",@progbits
	.sectionflags	@""
	.align	4
.nv.constant0.default_function_kernel_21:
	.zero		912


//--------------------- .nv.constant0.default_function_kernel_14 --------------------------
	.section	.nv.constant0.default_function_kernel_14,"a",@progbits
	.sectionflags	@""
	.align	4
.nv.constant0.default_function_kernel_14:
	.zero		920


//--------------------- .nv.constant0.default_function_kernel_1 --------------------------
	.section	.nv.constant0.default_function_kernel_1,"a",@progbits
	.sectionflags	@""
	.align	4
.nv.constant0.default_function_kernel_1:
	.zero		912


//--------------------- .nv.constant0.default_function_kernel_31 --------------------------
	.section	.nv.constant0.default_function_kernel_31,"a",@progbits
	.sectionflags	@""
	.align	4
.nv.constant0.default_function_kernel_31:
	.zero		920


//--------------------- .nv.constant0.default_function_kernel_18 --------------------------
	.section	.nv.constant0.default_function_kernel_18,"a",@progbits
	.sectionflags	@""
	.align	4
.nv.constant0.default_function_kernel_18:
	.zero		912


//--------------------- .nv.constant0.default_function_kernel_29 --------------------------
	.section	.nv.constant0.default_function_kernel_29,"a",@progbits
	.sectionflags	@""
	.align	4
.nv.constant0.default_function_kernel_29:
	.zero		920


//--------------------- .nv.constant0.default_function_kernel_17 --------------------------
	.section	.nv.constant0.default_function_kernel_17,"a",@progbits
	.sectionflags	@""
	.align	4
.nv.constant0.default_function_kernel_17:
	.zero		912


//--------------------- .nv.constant0.default_function_kernel_43 --------------------------
	.section	.nv.constant0.default_function_kernel_43,"a",@progbits
	.sectionflags	@""
	.align	4
.nv.constant0.default_function_kernel_43:
	.zero		920


//--------------------- .nv.constant0.default_function_kernel_30 --------------------------
	.section	.nv.constant0.default_function_kernel_30,"a",@progbits
	.sectionflags	@""
	.align	4
.nv.constant0.default_function_kernel_30:
	.zero		912


//--------------------- .nv.constant0.default_function_kernel_24 --------------------------
	.section	.nv.constant0.default_function_kernel_24,"a",@progbits
	.sectionflags	@""
	.align	4
.nv.constant0.default_function_kernel_24:
	.zero		912


//--------------------- .nv.constant0.default_function_kernel_5 --------------------------
	.section	.nv.constant0.default_function_kernel_5,"a",@progbits
	.sectionflags	@""
	.align	4
.nv.constant0.default_function_kernel_5:
	.zero		912


//--------------------- .nv.constant0.default_function_kernel_10 --------------------------
	.section	.nv.constant0.default_function_kernel_10,"a",@progbits
	.sectionflags	@""
	.align	4
.nv.constant0.default_function_kernel_10:
	.zero		912


//--------------------- .nv.constant0.default_function_kernel_3 --------------------------
	.section	.nv.constant0.default_function_kernel_3,"a",@progbits
	.sectionflags	@""
	.align	4
.nv.constant0.default_function_kernel_3:
	.zero		912


//--------------------- .nv.constant0.default_function_kernel_12 --------------------------
	.section	.nv.constant0.default_function_kernel_12,"a",@progbits
	.sectionflags	@""
	.align	4
.nv.constant0.default_function_kernel_12:
	.zero		912


//--------------------- .nv.constant0.default_function_kernel_20 --------------------------
	.section	.nv.constant0.default_function_kernel_20,"a",@progbits
	.sectionflags	@""
	.align	4
.nv.constant0.default_function_kernel_20:
	.zero		912


//--------------------- .nv.constant0.default_function_kernel_33 --------------------------
	.section	.nv.constant0.default_function_kernel_33,"a",@progbits
	.sectionflags	@""
	.align	4
.nv.constant0.default_function_kernel_33:
	.zero		912


//--------------------- .nv.constant0.default_function_kernel_32 --------------------------
	.section	.nv.constant0.default_function_kernel_32,"a",@progbits
	.sectionflags	@""
	.align	4
.nv.constant0.default_function_kernel_32:
	.zero		912


//--------------------- .nv.constant0.default_function_kernel_6 --------------------------
	.section	.nv.constant0.default_function_kernel_6,"a",@progbits
	.sectionflags	@""
	.align	4
.nv.constant0.default_function_kernel_6:
	.zero		920


//--------------------- .nv.constant0.default_function_kernel_7 --------------------------
	.section	.nv.constant0.default_function_kernel_7,"a",@progbits
	.sectionflags	@""
	.align	4
.nv.constant0.default_function_kernel_7:
	.zero		912


//--------------------- .nv.constant0.default_function_kernel_45 --------------------------
	.section	.nv.constant0.default_function_kernel_45,"a",@progbits
	.sectionflags	@""
	.align	4
.nv.constant0.default_function_kernel_45:
	.zero		920


//--------------------- .nv.constant0.default_function_kernel_25 --------------------------
	.section	.nv.constant0.default_function_kernel_25,"a",@progbits
	.sectionflags	@""
	.align	4
.nv.constant0.default_function_kernel_25:
	.zero		912


//--------------------- .nv.constant0.default_function_kernel_4 --------------------------
	.section	.nv.constant0.default_function_kernel_4,"a",@progbits
	.sectionflags	@""
	.align	4
.nv.constant0.default_function_kernel_4:
	.zero		920


//--------------------- .nv.constant0.default_function_kernel_16 --------------------------
	.section	.nv.constant0.default_function_kernel_16,"a",@progbits
	.sectionflags	@""
	.align	4
.nv.constant0.default_function_kernel_16:
	.zero		920


//--------------------- .nv.constant0.default_function_kernel_9 --------------------------
	.section	.nv.constant0.default_function_kernel_9,"a",@progbits
	.sectionflags	@""
	.align	4
.nv.constant0.default_function_kernel_9:
	.zero		912


//--------------------- .nv.constant0.default_function_kernel_23 --------------------------
	.section	.nv.constant0.default_function_kernel_23,"a",@progbits
	.sectionflags	@""
	.align	4
.nv.constant0.default_function_kernel_23:
	.zero		912


//--------------------- .nv.constant0.default_function_kernel_19 --------------------------
	.section	.nv.constant0.default_function_kernel_19,"a",@progbits
	.sectionflags	@""
	.align	4
.nv.constant0.default_function_kernel_19:
	.zero		920


//--------------------- .nv.constant0.default_function_kernel_11 --------------------------
	.section	.nv.constant0.default_function_kernel_11,"a",@progbits
	.sectionflags	@""
	.align	4
.nv.constant0.default_function_kernel_11:
	.zero		920


//--------------------- .nv.constant0.default_function_kernel_2 --------------------------
	.section	.nv.constant0.default_function_kernel_2,"a",@progbits
	.sectionflags	@""
	.align	4
.nv.constant0.default_function_kernel_2:
	.zero		912


//--------------------- .nv.constant0.default_function_kernel_40 --------------------------
	.section	.nv.constant0.default_function_kernel_40,"a",@progbits
	.sectionflags	@""
	.align	4
.nv.constant0.default_function_kernel_40:
	.zero		912


//--------------------- .nv.constant0.default_function_kernel_15 --------------------------
	.section	.nv.constant0.default_function_kernel_15,"a",@progbits
	.sectionflags	@""
	.align	4
.nv.constant0.default_function_kernel_15:
	.zero		912


//--------------------- .nv.constant0.default_function_kernel --------------------------
	.section	.nv.constant0.default_function_kernel,"a",@progbits
	.sectionflags	@""
	.align	4
.nv.constant0.default_function_kernel:
	.zero		912


//--------------------- .nv.constant0.default_function_kernel_8 --------------------------
	.section	.nv.constant0.default_function_kernel_8,"a",@progbits
	.sectionflags	@""
	.align	4
.nv.constant0.default_function_kernel_8:
	.zero		920


//--------------------- .nv.constant0.default_function_kernel_28 --------------------------
	.section	.nv.constant0.default_function_kernel_28,"a",@progbits
	.sectionflags	@""
	.align	4
.nv.constant0.default_function_kernel_28:
	.zero		912


//--------------------- .nv.constant0.default_function_kernel_39 --------------------------
	.section	.nv.constant0.default_function_kernel_39,"a",@progbits
	.sectionflags	@""
	.align	4
.nv.constant0.default_function_kernel_39:
	.zero		912


//--------------------- .nv.constant0.default_function_kernel_22 --------------------------
	.section	.nv.constant0.default_function_kernel_22,"a",@progbits
	.sectionflags	@""
	.align	4
.nv.constant0.default_function_kernel_22:
	.zero		920


//--------------------- .nv.constant0.default_function_kernel_37 --------------------------
	.section	.nv.constant0.default_function_kernel_37,"a",@progbits
	.sectionflags	@""
	.align	4
.nv.constant0.default_function_kernel_37:
	.zero		912


//--------------------- .nv.constant0.default_function_kernel_13 --------------------------
	.section	.nv.constant0.default_function_kernel_13,"a",@progbits
	.sectionflags	@""
	.align	4
.nv.constant0.default_function_kernel_13:
	.zero		912


//--------------------- SYMBOLS --------------------------

	.type		.nv.reservedSmem.offset0,@object
	.size		.nv.reservedSmem.offset0,0x4
